	.target	sm_100a

	.elftype	@"ET_EXEC"


//--------------------- .note.nv.tkinfo           --------------------------
	.section	.note.nv.tkinfo,"",@"SHT_NOTE"
	.sectionflags	@"SHF_NOTE_NV_TKINFO"
	.tkinfo
        /*0018*/ 	.word	0x00000002
        /*0030*/ 	.string	""
        /*0030*/ 	.string	"ptxas"
        /*0030*/ 	.string	"Cuda compilation tools, release 13.0, V13.0.88"
        /*0030*/ 	.string	"Build cuda_13.0.r13.0/compiler.36424714_0"
        /*0030*/ 	.string	"-arch sm_100a -m 64 "



//--------------------- .note.nv.cuinfo           --------------------------
	.section	.note.nv.cuinfo,"",@"SHT_NOTE"
	.sectionflags	@"SHF_NOTE_NV_CUINFO"
        /*0018*/ 	.short	0x0002
        /*001a*/ 	.short	0x0064
        /*001c*/ 	.short	0x0082
	.zero		2


//--------------------- .nv.info                  --------------------------
	.section	.nv.info,"",@"SHT_CUDA_INFO"
	.align	4


	//----- nvinfo : EIATTR_REGCOUNT
	.align		4
        /*0000*/ 	.byte	0x04, 0x2f
        /*0002*/ 	.short	(.L_19 - .L_18)
	.align		4
.L_18:
        /*0004*/ 	.word	index@(_ZN7cutlass13device_kernelINS_4gemm6kernel13GemmUniversalIN4cute5tupleIJiiiiEEENS1_10collective13CollectiveMmaINS1_35MainloopSm100TmaUmmaWarpSpecializedILi4ELi2ELi4ENS5_IJNS4_1CILi2EEESB_NSA_ILi1EEEEEEEENS5_IJNSA_ILi64EEENSA_ILi128EEESG_EEENS_6half_tENS5_IJlSC_lEEESI_SJ_NS4_8TiledMMAINS4_8MMA_AtomIJNS4_20SM100_MMA_F16BF16_SSISI_SI_fLi64ELi128ELNS4_4UMMA5MajorE0ELSO_0ELNSN_7ScaleInE0ELSP_0EEEEEENS4_6LayoutINS5_IJSC_SC_SC_EEENS5_IJNSA_ILi0EEESU_SU_EEEEENS5_IJNS4_10UnderscoreESX_SX_EEEEENS4_23SM90_TMA_LOAD_MULTICASTENS4_14ComposedLayoutINS4_7SwizzleILi3ELi4ELi3EEENS4_18smem_ptr_flag_bitsILi16EEENSS_INS5_IJNSA_ILi8EEESF_EEENS5_IJSF_SC_EEEEEEEvNS4_8identityES10_S1A_vS1B_EENS_8epilogue10collective18CollectiveEpilogueINS1D_23Sm100TmaWarpSpecializedILi4ELi2ELi16ELb1ELb0EEEJSH_NS5_IJNSS_ISF_SC_EENSS_INSA_ILi32EEESC_EEEEESI_SJ_SI_SJ_NS1D_6fusion15FusionCallbacksIS1H_NS1M_17LinearCombinationISI_fSI_fLNS_15FloatRoundStyleE2EEESH_S1L_JEEENS4_5SM1004TMEM4LOAD26SM100_TMEM_LOAD_16dp256b4xENS4_13SM90_TMA_LOADENS11_INS12_ILi2ELi4ELi3EEES15_NSS_INS5_IJS16_S1J_EEENS5_IJS1J_SC_EEEEEEENS4_17SM75_U32x4_LDSM_NENS4_14SM90_TMA_STOREES21_NS4_17SM90_U32x4_STSM_NENS4_39AutoVectorizingCopyWithAssumedAlignmentILi128EEEEEEvvEEEEvNT_6ParamsE)
        /*0008*/ 	.word	0x00000044


	//----- nvinfo : EIATTR_FRAME_SIZE
	.align		4
.L_19:
        /*000c*/ 	.byte	0x04, 0x11
        /*000e*/ 	.short	(.L_21 - .L_20)
	.align		4
.L_20:
        /*0010*/ 	.word	index@($__internal_2_$__cuda_sm10x_tcgen05_guardrail_trap_unallocated_columns_being_dealloced)
        /*0014*/ 	.word	0x00000000


	//----- nvinfo : EIATTR_FRAME_SIZE
	.align		4
.L_21:
        /*0018*/ 	.byte	0x04, 0x11
        /*001a*/ 	.short	(.L_23 - .L_22)
	.align		4
.L_22:
        /*001c*/ 	.word	index@($__internal_1_$__cuda_sm10x_tcgen05_guardrail_trap_phase_invalid_during_alloc)
        /*0020*/ 	.word	0x00000000


	//----- nvinfo : EIATTR_FRAME_SIZE
	.align		4
.L_23:
        /*0024*/ 	.byte	0x04, 0x11
        /*0026*/ 	.short	(.L_25 - .L_24)
	.align		4
.L_24:
        /*0028*/ 	.word	index@($__internal_0_$__cuda_sm10x_tcgen05_guardrail_trap_col_being_dealloced_not_returned_by_alloc)
        /*002c*/ 	.word	0x00000000


	//----- nvinfo : EIATTR_FRAME_SIZE
	.align		4
.L_25:
        /*0030*/ 	.byte	0x04, 0x11
        /*0032*/ 	.short	(.L_27 - .L_26)
	.align		4
.L_26:
        /*0034*/ 	.word	index@(_ZN7cutlass13device_kernelINS_4gemm6kernel13GemmUniversalIN4cute5tupleIJiiiiEEENS1_10collective13CollectiveMmaINS1_35MainloopSm100TmaUmmaWarpSpecializedILi4ELi2ELi4ENS5_IJNS4_1CILi2EEESB_NSA_ILi1EEEEEEEENS5_IJNSA_ILi64EEENSA_ILi128EEESG_EEENS_6half_tENS5_IJlSC_lEEESI_SJ_NS4_8TiledMMAINS4_8MMA_AtomIJNS4_20SM100_MMA_F16BF16_SSISI_SI_fLi64ELi128ELNS4_4UMMA5MajorE0ELSO_0ELNSN_7ScaleInE0ELSP_0EEEEEENS4_6LayoutINS5_IJSC_SC_SC_EEENS5_IJNSA_ILi0EEESU_SU_EEEEENS5_IJNS4_10UnderscoreESX_SX_EEEEENS4_23SM90_TMA_LOAD_MULTICASTENS4_14ComposedLayoutINS4_7SwizzleILi3ELi4ELi3EEENS4_18smem_ptr_flag_bitsILi16EEENSS_INS5_IJNSA_ILi8EEESF_EEENS5_IJSF_SC_EEEEEEEvNS4_8identityES10_S1A_vS1B_EENS_8epilogue10collective18CollectiveEpilogueINS1D_23Sm100TmaWarpSpecializedILi4ELi2ELi16ELb1ELb0EEEJSH_NS5_IJNSS_ISF_SC_EENSS_INSA_ILi32EEESC_EEEEESI_SJ_SI_SJ_NS1D_6fusion15FusionCallbacksIS1H_NS1M_17LinearCombinationISI_fSI_fLNS_15FloatRoundStyleE2EEESH_S1L_JEEENS4_5SM1004TMEM4LOAD26SM100_TMEM_LOAD_16dp256b4xENS4_13SM90_TMA_LOADENS11_INS12_ILi2ELi4ELi3EEES15_NSS_INS5_IJS16_S1J_EEENS5_IJS1J_SC_EEEEEEENS4_17SM75_U32x4_LDSM_NENS4_14SM90_TMA_STOREES21_NS4_17SM90_U32x4_STSM_NENS4_39AutoVectorizingCopyWithAssumedAlignmentILi128EEEEEEvvEEEEvNT_6ParamsE)
        /*0038*/ 	.word	0x00000000


	//----- nvinfo : EIATTR_MIN_STACK_SIZE
	.align		4
.L_27:
        /*003c*/ 	.byte	0x04, 0x12
        /*003e*/ 	.short	(.L_29 - .L_28)
	.align		4
.L_28:
        /*0040*/ 	.word	index@(_ZN7cutlass13device_kernelINS_4gemm6kernel13GemmUniversalIN4cute5tupleIJiiiiEEENS1_10collective13CollectiveMmaINS1_35MainloopSm100TmaUmmaWarpSpecializedILi4ELi2ELi4ENS5_IJNS4_1CILi2EEESB_NSA_ILi1EEEEEEEENS5_IJNSA_ILi64EEENSA_ILi128EEESG_EEENS_6half_tENS5_IJlSC_lEEESI_SJ_NS4_8TiledMMAINS4_8MMA_AtomIJNS4_20SM100_MMA_F16BF16_SSISI_SI_fLi64ELi128ELNS4_4UMMA5MajorE0ELSO_0ELNSN_7ScaleInE0ELSP_0EEEEEENS4_6LayoutINS5_IJSC_SC_SC_EEENS5_IJNSA_ILi0EEESU_SU_EEEEENS5_IJNS4_10UnderscoreESX_SX_EEEEENS4_23SM90_TMA_LOAD_MULTICASTENS4_14ComposedLayoutINS4_7SwizzleILi3ELi4ELi3EEENS4_18smem_ptr_flag_bitsILi16EEENSS_INS5_IJNSA_ILi8EEESF_EEENS5_IJSF_SC_EEEEEEEvNS4_8identityES10_S1A_vS1B_EENS_8epilogue10collective18CollectiveEpilogueINS1D_23Sm100TmaWarpSpecializedILi4ELi2ELi16ELb1ELb0EEEJSH_NS5_IJNSS_ISF_SC_EENSS_INSA_ILi32EEESC_EEEEESI_SJ_SI_SJ_NS1D_6fusion15FusionCallbacksIS1H_NS1M_17LinearCombinationISI_fSI_fLNS_15FloatRoundStyleE2EEESH_S1L_JEEENS4_5SM1004TMEM4LOAD26SM100_TMEM_LOAD_16dp256b4xENS4_13SM90_TMA_LOADENS11_INS12_ILi2ELi4ELi3EEES15_NSS_INS5_IJS16_S1J_EEENS5_IJS1J_SC_EEEEEEENS4_17SM75_U32x4_LDSM_NENS4_14SM90_TMA_STOREES21_NS4_17SM90_U32x4_STSM_NENS4_39AutoVectorizingCopyWithAssumedAlignmentILi128EEEEEEvvEEEEvNT_6ParamsE)
        /*0044*/ 	.word	0x00000000
.L_29:


//--------------------- .nv.compat                --------------------------
	.section	.nv.compat,"",@"SHT_CUDA_COMPAT_INFO"
	.align	4
        /*0000*/ 	.byte	0x02, 0x09, 0x01, 0x00, 0x02, 0x02, 0x02, 0x00, 0x02, 0x05, 0x05, 0x00, 0x03, 0x07, 0x01, 0x01
        /*0010*/ 	.byte	0x02, 0x03, 0x01, 0x00, 0x02, 0x06, 0x01, 0x00, 0x04, 0x0b, 0x08, 0x00, 0x09, 0x00, 0x00, 0x00
        /*0020*/ 	.byte	0x00, 0x00, 0x00, 0x00


//--------------------- .nv.info._ZN7cutlass13device_kernelINS_4gemm6kernel13GemmUniversalIN4cute5tupleIJiiiiEEENS1_10collective13CollectiveMmaINS1_35MainloopSm100TmaUmmaWarpSpecializedILi4ELi2ELi4ENS5_IJNS4_1CILi2EEESB_NSA_ILi1EEEEEEEENS5_IJNSA_ILi64EEENSA_ILi128EEESG_EEENS_6half_tENS5_IJlSC_lEEESI_SJ_NS4_8TiledMMAINS4_8MMA_AtomIJNS4_20SM100_MMA_F16BF16_SSISI_SI_fLi64ELi128ELNS4_4UMMA5MajorE0ELSO_0ELNSN_7ScaleInE0ELSP_0EEEEEENS4_6LayoutINS5_IJSC_SC_SC_EEENS5_IJNSA_ILi0EEESU_SU_EEEEENS5_IJNS4_10UnderscoreESX_SX_EEEEENS4_23SM90_TMA_LOAD_MULTICASTENS4_14ComposedLayoutINS4_7SwizzleILi3ELi4ELi3EEENS4_18smem_ptr_flag_bitsILi16EEENSS_INS5_IJNSA_ILi8EEESF_EEENS5_IJSF_SC_EEEEEEEvNS4_8identityES10_S1A_vS1B_EENS_8epilogue10collective18CollectiveEpilogueINS1D_23Sm100TmaWarpSpecializedILi4ELi2ELi16ELb1ELb0EEEJSH_NS5_IJNSS_ISF_SC_EENSS_INSA_ILi32EEESC_EEEEESI_SJ_SI_SJ_NS1D_6fusion15FusionCallbacksIS1H_NS1M_17LinearCombinationISI_fSI_fLNS_15FloatRoundStyleE2EEESH_S1L_JEEENS4_5SM1004TMEM4LOAD26SM100_TMEM_LOAD_16dp256b4xENS4_13SM90_TMA_LOADENS11_INS12_ILi2ELi4ELi3EEES15_NSS_INS5_IJS16_S1J_EEENS5_IJS1J_SC_EEEEEEENS4_17SM75_U32x4_LDSM_NENS4_14SM90_TMA_STOREES21_NS4_17SM90_U32x4_STSM_NENS4_39AutoVectorizingCopyWithAssumedAlignmentILi128EEEEEEvvEEEEvNT_6ParamsE --------------------------
	.section	.nv.info._ZN7cutlass13device_kernelINS_4gemm6kernel13GemmUniversalIN4cute5tupleIJiiiiEEENS1_10collective13CollectiveMmaINS1_35MainloopSm100TmaUmmaWarpSpecializedILi4ELi2ELi4ENS5_IJNS4_1CILi2EEESB_NSA_ILi1EEEEEEEENS5_IJNSA_ILi64EEENSA_ILi128EEESG_EEENS_6half_tENS5_IJlSC_lEEESI_SJ_NS4_8TiledMMAINS4_8MMA_AtomIJNS4_20SM100_MMA_F16BF16_SSISI_SI_fLi64ELi128ELNS4_4UMMA5MajorE0ELSO_0ELNSN_7ScaleInE0ELSP_0EEEEEENS4_6LayoutINS5_IJSC_SC_SC_EEENS5_IJNSA_ILi0EEESU_SU_EEEEENS5_IJNS4_10UnderscoreESX_SX_EEEEENS4_23SM90_TMA_LOAD_MULTICASTENS4_14ComposedLayoutINS4_7SwizzleILi3ELi4ELi3EEENS4_18smem_ptr_flag_bitsILi16EEENSS_INS5_IJNSA_ILi8EEESF_EEENS5_IJSF_SC_EEEEEEEvNS4_8identityES10_S1A_vS1B_EENS_8epilogue10collective18CollectiveEpilogueINS1D_23Sm100TmaWarpSpecializedILi4ELi2ELi16ELb1ELb0EEEJSH_NS5_IJNSS_ISF_SC_EENSS_INSA_ILi32EEESC_EEEEESI_SJ_SI_SJ_NS1D_6fusion15FusionCallbacksIS1H_NS1M_17LinearCombinationISI_fSI_fLNS_15FloatRoundStyleE2EEESH_S1L_JEEENS4_5SM1004TMEM4LOAD26SM100_TMEM_LOAD_16dp256b4xENS4_13SM90_TMA_LOADENS11_INS12_ILi2ELi4ELi3EEES15_NSS_INS5_IJS16_S1J_EEENS5_IJS1J_SC_EEEEEEENS4_17SM75_U32x4_LDSM_NENS4_14SM90_TMA_STOREES21_NS4_17SM90_U32x4_STSM_NENS4_39AutoVectorizingCopyWithAssumedAlignmentILi128EEEEEEvvEEEEvNT_6ParamsE,"",@"SHT_CUDA_INFO"
	.sectionflags	@""
	.align	4


	//----- nvinfo : EIATTR_CUDA_API_VERSION
	.align		4
        /*0000*/ 	.byte	0x04, 0x37
        /*0002*/ 	.short	(.L_31 - .L_30)
.L_30:
        /*0004*/ 	.word	0x00000082


	//----- nvinfo : EIATTR_KPARAM_INFO
	.align		4
.L_31:
        /*0008*/ 	.byte	0x04, 0x17
        /*000a*/ 	.short	(.L_33 - .L_32)
.L_32:
        /*000c*/ 	.word	0x00000000
        /*0010*/ 	.short	0x0000
        /*0012*/ 	.short	0x0000
        /*0014*/ 	.byte	0x00, 0xf0, 0x01, 0x20


	//----- nvinfo : EIATTR_AT_ENTRY_FRAGMENTS
	.align		4
.L_33:
        /*0018*/ 	.byte	0x04, 0x4f
        /*001a*/ 	.short	(.L_35 - .L_34)


	//   ....[0]....
.L_34:
        /*001c*/ 	.word	0x00000006


	//----- nvinfo : EIATTR_RESERVED_SMEM_USED
	.align		4
.L_35:
        /*0020*/ 	.byte	0x01, 0x41
	.zero		2


	//----- nvinfo : EIATTR_SPARSE_MMA_MASK
	.align		4
        /*0024*/ 	.byte	0x03, 0x50
        /*0026*/ 	.short	0x0000


	//----- nvinfo : EIATTR_TCGEN05_1CTA_USED
	.align		4
        /*0028*/ 	.byte	0x01, 0x51
	.zero		2


	//----- nvinfo : EIATTR_MAXREG_COUNT
	.align		4
        /*002c*/ 	.byte	0x03, 0x1b
        /*002e*/ 	.short	0x00ff


	//----- nvinfo : EIATTR_NUM_BARRIERS
	.align		4
        /*0030*/ 	.byte	0x02, 0x4c
        /*0032*/ 	.byte	0x07
	.zero		1


	//----- nvinfo : EIATTR_EXTERNS
	.align		4
        /*0034*/ 	.byte	0x04, 0x0f
        /*0036*/ 	.short	(.L_37 - .L_36)


	//   ....[0]....
	.align		4
.L_36:
        /*0038*/ 	.word	index@(__assertfail)


	//----- nvinfo : EIATTR_MERCURY_ISA_VERSION
	.align		4
.L_37:
        /*003c*/ 	.byte	0x03, 0x5f
        /*003e*/ 	.short	0x0101


	//----- nvinfo : EIATTR_INT_WARP_WIDE_INSTR_OFFSETS
	.align		4
        /*0040*/ 	.byte	0x04, 0x31
        /*0042*/ 	.short	(.L_39 - .L_38)


	//   ....[0]....
.L_38:
        /*0044*/ 	.word	0x00004240


	//   ....[1]....
        /*0048*/ 	.word	0x00004270


	//   ....[2]....
        /*004c*/ 	.word	0x00004290


	//   ....[3]....
        /*0050*/ 	.word	0x00004dd0


	//   ....[4]....
        /*0054*/ 	.word	0x00004e40


	//   ....[5]....
        /*0058*/ 	.word	0x00004f20


	//   ....[6]....
        /*005c*/ 	.word	0x00004fa0


	//   ....[7]....
        /*0060*/ 	.word	0x000050a0


	//   ....[8]....
        /*0064*/ 	.word	0x00005120


	//   ....[9]....
        /*0068*/ 	.word	0x00005210


	//   ....[10]....
        /*006c*/ 	.word	0x000052c0


	//----- nvinfo : EIATTR_COOP_GROUP_MASK_REGIDS
	.align		4
.L_39:
        /*0070*/ 	.byte	0x04, 0x29
        /*0072*/ 	.short	(.L_41 - .L_40)


	//   ....[0]....
.L_40:
        /*0074*/ 	.word	0xffffffff


	//   ....[1]....
        /*0078*/ 	.word	0xffffffff


	//   ....[2]....
        /*007c*/ 	.word	0xffffffff


	//   ....[3]....
        /*0080*/ 	.word	0xffffffff


	//   ....[4]....
        /*0084*/ 	.word	0xffffffff


	//   ....[5]....
        /*0088*/ 	.word	0xffffffff


	//   ....[6]....
        /*008c*/ 	.word	0xffffffff


	//   ....[7]....
        /*0090*/ 	.word	0xffffffff


	//   ....[8]....
        /*0094*/ 	.word	0xffffffff


	//   ....[9]....
        /*0098*/ 	.word	0xffffffff


	//   ....[10]....
        /*009c*/ 	.word	0xffffffff


	//   ....[11]....
        /*00a0*/ 	.word	0xffffffff


	//   ....[12]....
        /*00a4*/ 	.word	0xffffffff


	//   ....[13]....
        /*00a8*/ 	.word	0xffffffff


	//----- nvinfo : EIATTR_COOP_GROUP_INSTR_OFFSETS
	.align		4
.L_41:
        /*00ac*/ 	.byte	0x04, 0x28
        /*00ae*/ 	.short	(.L_43 - .L_42)


	//   ....[0]....
.L_42:
        /*00b0*/ 	.word	0x00000080


	//   ....[1]....
        /*00b4*/ 	.word	0x000004f0


	//   ....[2]....
        /*00b8*/ 	.word	0x000006a0


	//   ....[3]....
        /*00bc*/ 	.word	0x00000840


	//   ....[4]....
        /*00c0*/ 	.word	0x00000940


	//   ....[5]....
        /*00c4*/ 	.word	0x00000ab0


	//   ....[6]....
        /*00c8*/ 	.word	0x00000c50


	//   ....[7]....
        /*00cc*/ 	.word	0x00000e00


	//   ....[8]....
        /*00d0*/ 	.word	0x000023c0


	//   ....[9]....
        /*00d4*/ 	.word	0x00003270


	//   ....[10]....
        /*00d8*/ 	.word	0x00003480


	//   ....[11]....
        /*00dc*/ 	.word	0x000034b0


	//   ....[12]....
        /*00e0*/ 	.word	0x00004120


	//   ....[13]....
        /*00e4*/ 	.word	0x00004350


	//----- nvinfo : EIATTR_VRC_CTA_INIT_COUNT
	.align		4
.L_43:
        /*00e8*/ 	.byte	0x02, 0x4a
        /*00ea*/ 	.byte	0x80
	.zero		1


	//----- nvinfo : EIATTR_SYSCALL_OFFSETS
	.align		4
        /*00ec*/ 	.byte	0x04, 0x46
        /*00ee*/ 	.short	(.L_45 - .L_44)


	//   ....[0]....
.L_44:
        /*00f0*/ 	.word	0x00005f50


	//   ....[1]....
        /*00f4*/ 	.word	0x00006040


	//   ....[2]....
        /*00f8*/ 	.word	0x00006800


	//   ....[3]....
        /*00fc*/ 	.word	0x000070b0


	//   ....[4]....
        /*0100*/ 	.word	0x00007940


	//   ....[5]....
        /*0104*/ 	.word	0x000081d0


	//----- nvinfo : EIATTR_MBARRIER_INSTR_OFFSETS
	.align		4
.L_45:
        /*0108*/ 	.byte	0x04, 0x39
        /*010a*/ 	.short	(.L_47 - .L_46)


	//   ....[0]....
.L_46:
        /*010c*/ 	.word	0x00000610
        /*0110*/ 	.word	0x000000ff
        /*0114*/ 	.word	0x00000000
        /*0118*/ 	.short	0x0100
        /*011a*/ 	.byte	0x04
	.zero		1


	//   ....[1]....
        /*011c*/ 	.word	0x00000620
        /*0120*/ 	.word	0x000000ff
        /*0124*/ 	.word	0x00000020
        /*0128*/ 	.short	0x0100
        /*012a*/ 	.byte	0x04
	.zero		1


	//   ....[2]....
        /*012c*/ 	.word	0x00000630
        /*0130*/ 	.word	0x000000ff
        /*0134*/ 	.word	0x00000008
        /*0138*/ 	.short	0x0100
        /*013a*/ 	.byte	0x04
	.zero		1


	//   ....[3]....
        /*013c*/ 	.word	0x00000640
        /*0140*/ 	.word	0x000000ff
        /*0144*/ 	.word	0x00000028
        /*0148*/ 	.short	0x0100
        /*014a*/ 	.byte	0x04
	.zero		1


	//   ....[4]....
        /*014c*/ 	.word	0x00000650
        /*0150*/ 	.word	0x000000ff
        /*0154*/ 	.word	0x00000010
        /*0158*/ 	.short	0x0100
        /*015a*/ 	.byte	0x04
	.zero		1


	//   ....[5]....
        /*015c*/ 	.word	0x00000660
        /*0160*/ 	.word	0x000000ff
        /*0164*/ 	.word	0x00000030
        /*0168*/ 	.short	0x0100
        /*016a*/ 	.byte	0x04
	.zero		1


	//   ....[6]....
        /*016c*/ 	.word	0x00000670
        /*0170*/ 	.word	0x000000ff
        /*0174*/ 	.word	0x00000018
        /*0178*/ 	.short	0x0100
        /*017a*/ 	.byte	0x04
	.zero		1


	//   ....[7]....
        /*017c*/ 	.word	0x00000680
        /*0180*/ 	.word	0x000000ff
        /*0184*/ 	.word	0x00000038
        /*0188*/ 	.short	0x0100
        /*018a*/ 	.byte	0x04
	.zero		1


	//   ....[8]....
        /*018c*/ 	.word	0x000007b0
        /*0190*/ 	.word	0x000000ff
        /*0194*/ 	.word	0x00000040
        /*0198*/ 	.short	0x0100
        /*019a*/ 	.byte	0x04
	.zero		1


	//   ....[9]....
        /*019c*/ 	.word	0x000007c0
        /*01a0*/ 	.word	0x000000ff
        /*01a4*/ 	.word	0x00000060
        /*01a8*/ 	.short	0x0100
        /*01aa*/ 	.byte	0x04
	.zero		1


	//   ....[10]....
        /*01ac*/ 	.word	0x000007d0
        /*01b0*/ 	.word	0x000000ff
        /*01b4*/ 	.word	0x00000048
        /*01b8*/ 	.short	0x0100
        /*01ba*/ 	.byte	0x04
	.zero		1


	//   ....[11]....
        /*01bc*/ 	.word	0x000007e0
        /*01c0*/ 	.word	0x000000ff
        /*01c4*/ 	.word	0x00000068
        /*01c8*/ 	.short	0x0100
        /*01ca*/ 	.byte	0x04
	.zero		1


	//   ....[12]....
        /*01cc*/ 	.word	0x000007f0
        /*01d0*/ 	.word	0x000000ff
        /*01d4*/ 	.word	0x00000050
        /*01d8*/ 	.short	0x0100
        /*01da*/ 	.byte	0x04
	.zero		1


	//   ....[13]....
        /*01dc*/ 	.word	0x00000800
        /*01e0*/ 	.word	0x000000ff
        /*01e4*/ 	.word	0x00000070
        /*01e8*/ 	.short	0x0100
        /*01ea*/ 	.byte	0x04
	.zero		1


	//   ....[14]....
        /*01ec*/ 	.word	0x00000810
        /*01f0*/ 	.word	0x000000ff
        /*01f4*/ 	.word	0x00000058
        /*01f8*/ 	.short	0x0100
        /*01fa*/ 	.byte	0x04
	.zero		1


	//   ....[15]....
        /*01fc*/ 	.word	0x00000820
        /*0200*/ 	.word	0x000000ff
        /*0204*/ 	.word	0x00000078
        /*0208*/ 	.short	0x0100
        /*020a*/ 	.byte	0x04
	.zero		1


	//   ....[16]....
        /*020c*/ 	.word	0x00000910
        /*0210*/ 	.word	0x000000ff
        /*0214*/ 	.word	0x00000080
        /*0218*/ 	.short	0x0100
        /*021a*/ 	.byte	0x06
	.zero		1


	//   ....[17]....
        /*021c*/ 	.word	0x00000920
        /*0220*/ 	.word	0x000000ff
        /*0224*/ 	.word	0x00000088
        /*0228*/ 	.short	0x0100
        /*022a*/ 	.byte	0x06
	.zero		1


	//   ....[18]....
        /*022c*/ 	.word	0x00000a60
        /*0230*/ 	.word	0x000000ff
        /*0234*/ 	.word	0x00000090
        /*0238*/ 	.short	0x0100
        /*023a*/ 	.byte	0x06
	.zero		1


	//   ....[19]....
        /*023c*/ 	.word	0x00000a70
        /*0240*/ 	.word	0x000000ff
        /*0244*/ 	.word	0x000000a0
        /*0248*/ 	.short	0x0100
        /*024a*/ 	.byte	0x06
	.zero		1


	//   ....[20]....
        /*024c*/ 	.word	0x00000a80
        /*0250*/ 	.word	0x000000ff
        /*0254*/ 	.word	0x00000098
        /*0258*/ 	.short	0x0100
        /*025a*/ 	.byte	0x06
	.zero		1


	//   ....[21]....
        /*025c*/ 	.word	0x00000a90
        /*0260*/ 	.word	0x000000ff
        /*0264*/ 	.word	0x000000a8
        /*0268*/ 	.short	0x0100
        /*026a*/ 	.byte	0x06
	.zero		1


	//   ....[22]....
        /*026c*/ 	.word	0x00000bc0
        /*0270*/ 	.word	0x000000ff
        /*0274*/ 	.word	0x000000b0
        /*0278*/ 	.short	0x0100
        /*027a*/ 	.byte	0x04
	.zero		1


	//   ....[23]....
        /*027c*/ 	.word	0x00000bd0
        /*0280*/ 	.word	0x000000ff
        /*0284*/ 	.word	0x000000d0
        /*0288*/ 	.short	0x0100
        /*028a*/ 	.byte	0x04
	.zero		1


	//   ....[24]....
        /*028c*/ 	.word	0x00000be0
        /*0290*/ 	.word	0x000000ff
        /*0294*/ 	.word	0x000000b8
        /*0298*/ 	.short	0x0100
        /*029a*/ 	.byte	0x04
	.zero		1


	//   ....[25]....
        /*029c*/ 	.word	0x00000bf0
        /*02a0*/ 	.word	0x000000ff
        /*02a4*/ 	.word	0x000000d8
        /*02a8*/ 	.short	0x0100
        /*02aa*/ 	.byte	0x04
	.zero		1


	//   ....[26]....
        /*02ac*/ 	.word	0x00000c00
        /*02b0*/ 	.word	0x000000ff
        /*02b4*/ 	.word	0x000000c0
        /*02b8*/ 	.short	0x0100
        /*02ba*/ 	.byte	0x04
	.zero		1


	//   ....[27]....
        /*02bc*/ 	.word	0x00000c10
        /*02c0*/ 	.word	0x000000ff
        /*02c4*/ 	.word	0x000000e0
        /*02c8*/ 	.short	0x0100
        /*02ca*/ 	.byte	0x04
	.zero		1


	//   ....[28]....
        /*02cc*/ 	.word	0x00000c20
        /*02d0*/ 	.word	0x000000ff
        /*02d4*/ 	.word	0x000000c8
        /*02d8*/ 	.short	0x0100
        /*02da*/ 	.byte	0x04
	.zero		1


	//   ....[29]....
        /*02dc*/ 	.word	0x00000c30
        /*02e0*/ 	.word	0x000000ff
        /*02e4*/ 	.word	0x000000e8
        /*02e8*/ 	.short	0x0100
        /*02ea*/ 	.byte	0x04
	.zero		1


	//   ....[30]....
        /*02ec*/ 	.word	0x00000d20
        /*02f0*/ 	.word	0x000000ff
        /*02f4*/ 	.word	0x000000f0
        /*02f8*/ 	.short	0x0100
        /*02fa*/ 	.byte	0x04
	.zero		1


	//   ....[31]....
        /*02fc*/ 	.word	0x00000d30
        /*0300*/ 	.word	0x000000ff
        /*0304*/ 	.word	0x00000100
        /*0308*/ 	.short	0x0100
        /*030a*/ 	.byte	0x04
	.zero		1


	//   ....[32]....
        /*030c*/ 	.word	0x00000d40
        /*0310*/ 	.word	0x000000ff
        /*0314*/ 	.word	0x000000f8
        /*0318*/ 	.short	0x0100
        /*031a*/ 	.byte	0x04
	.zero		1


	//   ....[33]....
        /*031c*/ 	.word	0x00000d50
        /*0320*/ 	.word	0x000000ff
        /*0324*/ 	.word	0x00000108
        /*0328*/ 	.short	0x0100
        /*032a*/ 	.byte	0x04
	.zero		1


	//   ....[34]....
        /*032c*/ 	.word	0x000019d0
        /*0330*/ 	.word	0x00000000
        /*0334*/ 	.word	0x00000100
        /*0338*/ 	.short	0x010a
        /*033a*/ 	.byte	0xff
	.zero		1


	//   ....[35]....
        /*033c*/ 	.word	0x00001a00
        /*0340*/ 	.word	0x00000000
        /*0344*/ 	.word	0x000000f0
        /*0348*/ 	.short	0x0101
        /*034a*/ 	.byte	0xff
	.zero		1


	//   ....[36]....
        /*034c*/ 	.word	0x00001ae0
        /*0350*/ 	.word	0x000000ff
        /*0354*/ 	.word	0x00000020
        /*0358*/ 	.short	0x010a
        /*035a*/ 	.byte	0x04
	.zero		1


	//   ....[37]....
        /*035c*/ 	.word	0x00001b60
        /*0360*/ 	.word	0x000000ff
        /*0364*/ 	.word	0x00000020
        /*0368*/ 	.short	0x010a
        /*036a*/ 	.byte	0x21
	.zero		1


	//   ....[38]....
        /*036c*/ 	.word	0x00001ca0
        /*0370*/ 	.word	0x000000ff
        /*0374*/ 	.word	0x00000020
        /*0378*/ 	.short	0x010a
        /*037a*/ 	.byte	0x04
	.zero		1


	//   ....[39]....
        /*037c*/ 	.word	0x00001f50
        /*0380*/ 	.word	0x000000ff
        /*0384*/ 	.word	0x00000088
        /*0388*/ 	.short	0x0101
        /*038a*/ 	.byte	0x15
	.zero		1


	//   ....[40]....
        /*038c*/ 	.word	0x00001f70
        /*0390*/ 	.word	0x000000ff
        /*0394*/ 	.word	0x00000020
        /*0398*/ 	.short	0x010a
        /*039a*/ 	.byte	0x04
	.zero		1


	//   ....[41]....
        /*039c*/ 	.word	0x00001ff0
        /*03a0*/ 	.word	0x000000ff
        /*03a4*/ 	.word	0x00000020
        /*03a8*/ 	.short	0x010a
        /*03aa*/ 	.byte	0x21
	.zero		1


	//   ....[42]....
        /*03ac*/ 	.word	0x00002130
        /*03b0*/ 	.word	0x000000ff
        /*03b4*/ 	.word	0x00000020
        /*03b8*/ 	.short	0x010a
        /*03ba*/ 	.byte	0x04
	.zero		1


	//   ....[43]....
        /*03bc*/ 	.word	0x000023f0
        /*03c0*/ 	.word	0x00000003
        /*03c4*/ 	.word	0x00000090
        /*03c8*/ 	.short	0x010a
        /*03ca*/ 	.byte	0xff
	.zero		1


	//   ....[44]....
        /*03cc*/ 	.word	0x00002540
        /*03d0*/ 	.word	0x00000000
        /*03d4*/ 	.word	0x00000000
        /*03d8*/ 	.short	0x0101
        /*03da*/ 	.byte	0xff
	.zero		1


	//   ....[45]....
        /*03dc*/ 	.word	0x00002af0
        /*03e0*/ 	.word	0x000000ff
        /*03e4*/ 	.word	0x00000000
        /*03e8*/ 	.short	0x010a
        /*03ea*/ 	.byte	0x04
	.zero		1


	//   ....[46]....
        /*03ec*/ 	.word	0x00002b80
        /*03f0*/ 	.word	0x000000ff
        /*03f4*/ 	.word	0x00000000
        /*03f8*/ 	.short	0x010a
        /*03fa*/ 	.byte	0x05
	.zero		1


	//   ....[47]....
        /*03fc*/ 	.word	0x00002c10
        /*0400*/ 	.word	0x000000ff
        /*0404*/ 	.word	0x00000000
        /*0408*/ 	.short	0x010a
        /*040a*/ 	.byte	0x05
	.zero		1


	//   ....[48]....
        /*040c*/ 	.word	0x00002cb0
        /*0410*/ 	.word	0x00000000
        /*0414*/ 	.word	0x00000000
        /*0418*/ 	.short	0x010a
        /*041a*/ 	.byte	0xff
	.zero		1


	//   ....[49]....
        /*041c*/ 	.word	0x00002dd0
        /*0420*/ 	.word	0x00000002
        /*0424*/ 	.word	0x000000f0
        /*0428*/ 	.short	0x010a
        /*042a*/ 	.byte	0xff
	.zero		1


	//   ....[50]....
        /*042c*/ 	.word	0x00002e40
        /*0430*/ 	.word	0x00000002
        /*0434*/ 	.word	0x00000000
        /*0438*/ 	.short	0x0101
        /*043a*/ 	.byte	0xff
	.zero		1


	//   ....[51]....
        /*043c*/ 	.word	0x00002e60
        /*0440*/ 	.word	0x000000ff
        /*0444*/ 	.word	0x000000a0
        /*0448*/ 	.short	0x010a
        /*044a*/ 	.byte	0x04
	.zero		1


	//   ....[52]....
        /*044c*/ 	.word	0x00002f80
        /*0450*/ 	.word	0x00000002
        /*0454*/ 	.word	0x00000090
        /*0458*/ 	.short	0x010a
        /*045a*/ 	.byte	0xff
	.zero		1


	//   ....[53]....
        /*045c*/ 	.word	0x00003080
        /*0460*/ 	.word	0x00000002
        /*0464*/ 	.word	0x00000000
        /*0468*/ 	.short	0x0101
        /*046a*/ 	.byte	0xff
	.zero		1


	//   ....[54]....
        /*046c*/ 	.word	0x00003110
        /*0470*/ 	.word	0x000000ff
        /*0474*/ 	.word	0x000000a0
        /*0478*/ 	.short	0x0106
        /*047a*/ 	.byte	0x04
	.zero		1


	//   ....[55]....
        /*047c*/ 	.word	0x00003130
        /*0480*/ 	.word	0x000000ff
        /*0484*/ 	.word	0x000000a0
        /*0488*/ 	.short	0x010a
        /*048a*/ 	.byte	0x04
	.zero		1


	//   ....[56]....
        /*048c*/ 	.word	0x000031c0
        /*0490*/ 	.word	0x000000ff
        /*0494*/ 	.word	0x000000a0
        /*0498*/ 	.short	0x0106
        /*049a*/ 	.byte	0x07
	.zero		1


	//   ....[57]....
        /*049c*/ 	.word	0x00003200
        /*04a0*/ 	.word	0x00000000
        /*04a4*/ 	.word	0x000000a0
        /*04a8*/ 	.short	0x010a
        /*04aa*/ 	.byte	0xff
	.zero		1


	//   ....[58]....
        /*04ac*/ 	.word	0x000037d0
        /*04b0*/ 	.word	0x00000000
        /*04b4*/ 	.word	0x00000090
        /*04b8*/ 	.short	0x010a
        /*04ba*/ 	.byte	0xff
	.zero		1


	//   ....[59]....
        /*04bc*/ 	.word	0x000038d0
        /*04c0*/ 	.word	0x00000003
        /*04c4*/ 	.word	0x00000000
        /*04c8*/ 	.short	0x0101
        /*04ca*/ 	.byte	0xff
	.zero		1


	//   ....[60]....
        /*04cc*/ 	.word	0x000038e0
        /*04d0*/ 	.word	0x000000ff
        /*04d4*/ 	.word	0x00000000
        /*04d8*/ 	.short	0x010a
        /*04da*/ 	.byte	0x04
	.zero		1


	//   ....[61]....
        /*04dc*/ 	.word	0x00003960
        /*04e0*/ 	.word	0x000000ff
        /*04e4*/ 	.word	0x000000d0
        /*04e8*/ 	.short	0x010a
        /*04ea*/ 	.byte	0x2e
	.zero		1


	//   ....[62]....
        /*04ec*/ 	.word	0x00003a40
        /*04f0*/ 	.word	0x000000ff
        /*04f4*/ 	.word	0x00000000
        /*04f8*/ 	.short	0x010a
        /*04fa*/ 	.byte	0x07
	.zero		1


	//   ....[63]....
        /*04fc*/ 	.word	0x00003b80
        /*0500*/ 	.word	0x000000ff
        /*0504*/ 	.word	0x00000000
        /*0508*/ 	.short	0x010a
        /*050a*/ 	.byte	0x04
	.zero		1


	//   ....[64]....
        /*050c*/ 	.word	0x00003f50
        /*0510*/ 	.word	0x000000ff
        /*0514*/ 	.word	0x00000000
        /*0518*/ 	.short	0x010a
        /*051a*/ 	.byte	0x04
	.zero		1


	//   ....[65]....
        /*051c*/ 	.word	0x00003fe0
        /*0520*/ 	.word	0x000000ff
        /*0524*/ 	.word	0x00000000
        /*0528*/ 	.short	0x010a
        /*052a*/ 	.byte	0x05
	.zero		1


	//   ....[66]....
        /*052c*/ 	.word	0x00004070
        /*0530*/ 	.word	0x000000ff
        /*0534*/ 	.word	0x00000000
        /*0538*/ 	.short	0x010a
        /*053a*/ 	.byte	0x05
	.zero		1


	//   ....[67]....
        /*053c*/ 	.word	0x00004100
        /*0540*/ 	.word	0x000000ff
        /*0544*/ 	.word	0x00000000
        /*0548*/ 	.short	0x010a
        /*054a*/ 	.byte	0x04
	.zero		1


	//   ....[68]....
        /*054c*/ 	.word	0x000045d0
        /*0550*/ 	.word	0x0000000c
        /*0554*/ 	.word	0x00000090
        /*0558*/ 	.short	0x010a
        /*055a*/ 	.byte	0xff
	.zero		1


	//   ....[69]....
        /*055c*/ 	.word	0x00004740
        /*0560*/ 	.word	0x00000000
        /*0564*/ 	.word	0x00000000
        /*0568*/ 	.short	0x0101
        /*056a*/ 	.byte	0xff
	.zero		1


	//   ....[70]....
        /*056c*/ 	.word	0x00004bd0
        /*0570*/ 	.word	0x000000ff
        /*0574*/ 	.word	0x00000088
        /*0578*/ 	.short	0x010a
        /*057a*/ 	.byte	0x15
	.zero		1


	//   ....[71]....
        /*057c*/ 	.word	0x00004d50
        /*0580*/ 	.word	0x000000ff
        /*0584*/ 	.word	0x00000060
        /*0588*/ 	.short	0x010a
        /*058a*/ 	.byte	0x15
	.zero		1


	//   ....[72]....
        /*058c*/ 	.word	0x00004ed0
        /*0590*/ 	.word	0x000000ff
        /*0594*/ 	.word	0x00000040
        /*0598*/ 	.short	0x010b
        /*059a*/ 	.byte	0x15
	.zero		1


	//   ....[73]....
        /*059c*/ 	.word	0x00004ee0
        /*05a0*/ 	.word	0x000000ff
        /*05a4*/ 	.word	0x00000000
        /*05a8*/ 	.short	0x0101
        /*05aa*/ 	.byte	0x06
	.zero		1


	//   ....[74]....
        /*05ac*/ 	.word	0x00004ef0
        /*05b0*/ 	.word	0x000000ff
        /*05b4*/ 	.word	0x00000068
        /*05b8*/ 	.short	0x010a
        /*05ba*/ 	.byte	0x15
	.zero		1


	//   ....[75]....
        /*05bc*/ 	.word	0x00005050
        /*05c0*/ 	.word	0x000000ff
        /*05c4*/ 	.word	0x00000048
        /*05c8*/ 	.short	0x010b
        /*05ca*/ 	.byte	0x15
	.zero		1


	//   ....[76]....
        /*05cc*/ 	.word	0x00005060
        /*05d0*/ 	.word	0x000000ff
        /*05d4*/ 	.word	0x00000000
        /*05d8*/ 	.short	0x0101
        /*05da*/ 	.byte	0x06
	.zero		1


	//   ....[77]....
        /*05dc*/ 	.word	0x00005070
        /*05e0*/ 	.word	0x000000ff
        /*05e4*/ 	.word	0x00000070
        /*05e8*/ 	.short	0x010a
        /*05ea*/ 	.byte	0x15
	.zero		1


	//   ....[78]....
        /*05ec*/ 	.word	0x000051c0
        /*05f0*/ 	.word	0x000000ff
        /*05f4*/ 	.word	0x00000050
        /*05f8*/ 	.short	0x010b
        /*05fa*/ 	.byte	0x15
	.zero		1


	//   ....[79]....
        /*05fc*/ 	.word	0x000051d0
        /*0600*/ 	.word	0x000000ff
        /*0604*/ 	.word	0x00000000
        /*0608*/ 	.short	0x0101
        /*060a*/ 	.byte	0x06
	.zero		1


	//   ....[80]....
        /*060c*/ 	.word	0x000051e0
        /*0610*/ 	.word	0x000000ff
        /*0614*/ 	.word	0x00000078
        /*0618*/ 	.short	0x010a
        /*061a*/ 	.byte	0x15
	.zero		1


	//   ....[81]....
        /*061c*/ 	.word	0x000053d0
        /*0620*/ 	.word	0x000000ff
        /*0624*/ 	.word	0x00000058
        /*0628*/ 	.short	0x010b
        /*062a*/ 	.byte	0x15
	.zero		1


	//   ....[82]....
        /*062c*/ 	.word	0x000053e0
        /*0630*/ 	.word	0x000000ff
        /*0634*/ 	.word	0x00000000
        /*0638*/ 	.short	0x0101
        /*063a*/ 	.byte	0x25
	.zero		1


	//   ....[83]....
        /*063c*/ 	.word	0x00005410
        /*0640*/ 	.word	0x000000ff
        /*0644*/ 	.word	0x00000060
        /*0648*/ 	.short	0x010a
        /*064a*/ 	.byte	0x15
	.zero		1


	//   ....[84]....
        /*064c*/ 	.word	0x00005430
        /*0650*/ 	.word	0x000000ff
        /*0654*/ 	.word	0x00000068
        /*0658*/ 	.short	0x010a
        /*065a*/ 	.byte	0x15
	.zero		1


	//   ....[85]....
        /*065c*/ 	.word	0x00005450
        /*0660*/ 	.word	0x000000ff
        /*0664*/ 	.word	0x00000070
        /*0668*/ 	.short	0x010a
        /*066a*/ 	.byte	0x15
	.zero		1


	//   ....[86]....
        /*066c*/ 	.word	0x00005490
        /*0670*/ 	.word	0x00000000
        /*0674*/ 	.word	0x00000078
        /*0678*/ 	.short	0x010a
        /*067a*/ 	.byte	0xff
	.zero		1


	//   ....[87]....
        /*067c*/ 	.word	0x000057e0
        /*0680*/ 	.word	0x00000003
        /*0684*/ 	.word	0x00000090
        /*0688*/ 	.short	0x010a
        /*068a*/ 	.byte	0xff
	.zero		1


	//   ....[88]....
        /*068c*/ 	.word	0x00005960
        /*0690*/ 	.word	0x00000000
        /*0694*/ 	.word	0x00000000
        /*0698*/ 	.short	0x0101
        /*069a*/ 	.byte	0xff
	.zero		1


	//   ....[89]....
        /*069c*/ 	.word	0x000064b0
        /*06a0*/ 	.word	0x000000ff
        /*06a4*/ 	.word	0x00000040
        /*06a8*/ 	.short	0x010a
        /*06aa*/ 	.byte	0x2c
	.zero		1


	//   ....[90]....
        /*06ac*/ 	.word	0x000064f0
        /*06b0*/ 	.word	0x0000001a
        /*06b4*/ 	.word	0x000000b0
        /*06b8*/ 	.short	0x010a
        /*06ba*/ 	.byte	0xff
	.zero		1


	//   ....[91]....
        /*06bc*/ 	.word	0x00006600
        /*06c0*/ 	.word	0x000000ff
        /*06c4*/ 	.word	0x00000040
        /*06c8*/ 	.short	0x010a
        /*06ca*/ 	.byte	0x2c
	.zero		1


	//   ....[92]....
        /*06cc*/ 	.word	0x000066e0
        /*06d0*/ 	.word	0x0000001a
        /*06d4*/ 	.word	0x000000b0
        /*06d8*/ 	.short	0x010a
        /*06da*/ 	.byte	0xff
	.zero		1


	//   ....[93]....
        /*06dc*/ 	.word	0x00006e10
        /*06e0*/ 	.word	0x00000000
        /*06e4*/ 	.word	0x00000000
        /*06e8*/ 	.short	0x0101
        /*06ea*/ 	.byte	0xff
	.zero		1


	//   ....[94]....
        /*06ec*/ 	.word	0x00006e20
        /*06f0*/ 	.word	0x00000002
        /*06f4*/ 	.word	0x00000040
        /*06f8*/ 	.short	0x010a
        /*06fa*/ 	.byte	0xff
	.zero		1


	//   ....[95]....
        /*06fc*/ 	.word	0x00006ee0
        /*0700*/ 	.word	0x00000002
        /*0704*/ 	.word	0x00000040
        /*0708*/ 	.short	0x010a
        /*070a*/ 	.byte	0xff
	.zero		1


	//   ....[96]....
        /*070c*/ 	.word	0x000076a0
        /*0710*/ 	.word	0x00000000
        /*0714*/ 	.word	0x00000000
        /*0718*/ 	.short	0x0101
        /*071a*/ 	.byte	0xff
	.zero		1


	//   ....[97]....
        /*071c*/ 	.word	0x000076c0
        /*0720*/ 	.word	0x00000002
        /*0724*/ 	.word	0x00000040
        /*0728*/ 	.short	0x010a
        /*072a*/ 	.byte	0xff
	.zero		1


	//   ....[98]....
        /*072c*/ 	.word	0x00007770
        /*0730*/ 	.word	0x00000002
        /*0734*/ 	.word	0x00000040
        /*0738*/ 	.short	0x010a
        /*073a*/ 	.byte	0xff
	.zero		1


	//   ....[99]....
        /*073c*/ 	.word	0x00007f30
        /*0740*/ 	.word	0x00000000
        /*0744*/ 	.word	0x00000000
        /*0748*/ 	.short	0x0101
        /*074a*/ 	.byte	0xff
	.zero		1


	//   ....[100]....
        /*074c*/ 	.word	0x00007f50
        /*0750*/ 	.word	0x00000003
        /*0754*/ 	.word	0x00000040
        /*0758*/ 	.short	0x010a
        /*075a*/ 	.byte	0xff
	.zero		1


	//   ....[101]....
        /*075c*/ 	.word	0x00008000
        /*0760*/ 	.word	0x00000003
        /*0764*/ 	.word	0x00000040
        /*0768*/ 	.short	0x010a
        /*076a*/ 	.byte	0xff
	.zero		1


	//   ....[102]....
        /*076c*/ 	.word	0x000083a0
        /*0770*/ 	.word	0x000000ff
        /*0774*/ 	.word	0x00000000
        /*0778*/ 	.short	0x0101
        /*077a*/ 	.byte	0x04
	.zero		1


	//   ....[103]....
        /*077c*/ 	.word	0x00008820
        /*0780*/ 	.word	0x00000000
        /*0784*/ 	.word	0x00000000
        /*0788*/ 	.short	0x0101
        /*078a*/ 	.byte	0xff
	.zero		1


	//   ....[104]....
        /*078c*/ 	.word	0x00008ab0
        /*0790*/ 	.word	0x000000ff
        /*0794*/ 	.word	0x00000000
        /*0798*/ 	.short	0x0101
        /*079a*/ 	.byte	0x04
	.zero		1


	//   ....[105]....
        /*079c*/ 	.word	0x00008ad0
        /*07a0*/ 	.word	0x00000000
        /*07a4*/ 	.word	0x00000100
        /*07a8*/ 	.short	0x010a
        /*07aa*/ 	.byte	0xff
	.zero		1


	//   ....[106]....
        /*07ac*/ 	.word	0x00008b30
        /*07b0*/ 	.word	0x00000000
        /*07b4*/ 	.word	0x00000020
        /*07b8*/ 	.short	0x010a
        /*07ba*/ 	.byte	0xff
	.zero		1


	//   ....[107]....
        /*07bc*/ 	.word	0x00008b90
        /*07c0*/ 	.word	0x00000000
        /*07c4*/ 	.word	0x00000020
        /*07c8*/ 	.short	0x010a
        /*07ca*/ 	.byte	0xff
	.zero		1


	//   ....[108]....
        /*07cc*/ 	.word	0x00008be0
        /*07d0*/ 	.word	0x00000003
        /*07d4*/ 	.word	0x00000090
        /*07d8*/ 	.short	0x010a
        /*07da*/ 	.byte	0xff
	.zero		1


	//   ....[109]....
        /*07dc*/ 	.word	0x00008c40
        /*07e0*/ 	.word	0x00000000
        /*07e4*/ 	.word	0x00000000
        /*07e8*/ 	.short	0x010a
        /*07ea*/ 	.byte	0xff
	.zero		1


	//   ....[110]....
        /*07ec*/ 	.word	0x00008ca0
        /*07f0*/ 	.word	0x00000000
        /*07f4*/ 	.word	0x00000000
        /*07f8*/ 	.short	0x010a
        /*07fa*/ 	.byte	0xff
	.zero		1


	//   ....[111]....
        /*07fc*/ 	.word	0x00008d00
        /*0800*/ 	.word	0x00000000
        /*0804*/ 	.word	0x00000000
        /*0808*/ 	.short	0x010a
        /*080a*/ 	.byte	0xff
	.zero		1


	//   ....[112]....
        /*080c*/ 	.word	0x00008d50
        /*0810*/ 	.word	0x00000002
        /*0814*/ 	.word	0x000000f0
        /*0818*/ 	.short	0x010a
        /*081a*/ 	.byte	0xff
	.zero		1


	//   ....[113]....
        /*081c*/ 	.word	0x00008db0
        /*0820*/ 	.word	0x00000002
        /*0824*/ 	.word	0x000000a0
        /*0828*/ 	.short	0x010a
        /*082a*/ 	.byte	0xff
	.zero		1


	//   ....[114]....
        /*082c*/ 	.word	0x00008e00
        /*0830*/ 	.word	0x00000002
        /*0834*/ 	.word	0x00000090
        /*0838*/ 	.short	0x010a
        /*083a*/ 	.byte	0xff
	.zero		1


	//   ....[115]....
        /*083c*/ 	.word	0x00008e60
        /*0840*/ 	.word	0x00000000
        /*0844*/ 	.word	0x000000a0
        /*0848*/ 	.short	0x010a
        /*084a*/ 	.byte	0xff
	.zero		1


	//   ....[116]....
        /*084c*/ 	.word	0x00008eb0
        /*0850*/ 	.word	0x00000000
        /*0854*/ 	.word	0x00000090
        /*0858*/ 	.short	0x010a
        /*085a*/ 	.byte	0xff
	.zero		1


	//   ....[117]....
        /*085c*/ 	.word	0x00008f10
        /*0860*/ 	.word	0x00000002
        /*0864*/ 	.word	0x000000d0
        /*0868*/ 	.short	0x010a
        /*086a*/ 	.byte	0xff
	.zero		1


	//   ....[118]....
        /*086c*/ 	.word	0x00008f70
        /*0870*/ 	.word	0x00000000
        /*0874*/ 	.word	0x00000000
        /*0878*/ 	.short	0x010a
        /*087a*/ 	.byte	0xff
	.zero		1


	//   ....[119]....
        /*087c*/ 	.word	0x00008fd0
        /*0880*/ 	.word	0x00000000
        /*0884*/ 	.word	0x00000000
        /*0888*/ 	.short	0x010a
        /*088a*/ 	.byte	0xff
	.zero		1


	//   ....[120]....
        /*088c*/ 	.word	0x00009030
        /*0890*/ 	.word	0x00000000
        /*0894*/ 	.word	0x00000000
        /*0898*/ 	.short	0x010a
        /*089a*/ 	.byte	0xff
	.zero		1


	//   ....[121]....
        /*089c*/ 	.word	0x00009090
        /*08a0*/ 	.word	0x00000000
        /*08a4*/ 	.word	0x00000000
        /*08a8*/ 	.short	0x010a
        /*08aa*/ 	.byte	0xff
	.zero		1


	//   ....[122]....
        /*08ac*/ 	.word	0x000090f0
        /*08b0*/ 	.word	0x00000000
        /*08b4*/ 	.word	0x00000000
        /*08b8*/ 	.short	0x010a
        /*08ba*/ 	.byte	0xff
	.zero		1


	//   ....[123]....
        /*08bc*/ 	.word	0x00009140
        /*08c0*/ 	.word	0x0000000c
        /*08c4*/ 	.word	0x00000090
        /*08c8*/ 	.short	0x010a
        /*08ca*/ 	.byte	0xff
	.zero		1


	//   ....[124]....
        /*08cc*/ 	.word	0x000091a0
        /*08d0*/ 	.word	0x00000000
        /*08d4*/ 	.word	0x00000088
        /*08d8*/ 	.short	0x010a
        /*08da*/ 	.byte	0xff
	.zero		1


	//   ....[125]....
        /*08dc*/ 	.word	0x00009200
        /*08e0*/ 	.word	0x00000000
        /*08e4*/ 	.word	0x00000060
        /*08e8*/ 	.short	0x010a
        /*08ea*/ 	.byte	0xff
	.zero		1


	//   ....[126]....
        /*08ec*/ 	.word	0x00009260
        /*08f0*/ 	.word	0x00000000
        /*08f4*/ 	.word	0x00000068
        /*08f8*/ 	.short	0x010a
        /*08fa*/ 	.byte	0xff
	.zero		1


	//   ....[127]....
        /*08fc*/ 	.word	0x000092c0
        /*0900*/ 	.word	0x00000000
        /*0904*/ 	.word	0x00000070
        /*0908*/ 	.short	0x010a
        /*090a*/ 	.byte	0xff
	.zero		1


	//   ....[128]....
        /*090c*/ 	.word	0x00009320
        /*0910*/ 	.word	0x00000000
        /*0914*/ 	.word	0x00000078
        /*0918*/ 	.short	0x010a
        /*091a*/ 	.byte	0xff
	.zero		1


	//   ....[129]....
        /*091c*/ 	.word	0x00009380
        /*0920*/ 	.word	0x00000000
        /*0924*/ 	.word	0x00000060
        /*0928*/ 	.short	0x010a
        /*092a*/ 	.byte	0xff
	.zero		1


	//   ....[130]....
        /*092c*/ 	.word	0x000093e0
        /*0930*/ 	.word	0x00000000
        /*0934*/ 	.word	0x00000068
        /*0938*/ 	.short	0x010a
        /*093a*/ 	.byte	0xff
	.zero		1


	//   ....[131]....
        /*093c*/ 	.word	0x00009440
        /*0940*/ 	.word	0x00000000
        /*0944*/ 	.word	0x00000070
        /*0948*/ 	.short	0x010a
        /*094a*/ 	.byte	0xff
	.zero		1


	//   ....[132]....
        /*094c*/ 	.word	0x00009490
        /*0950*/ 	.word	0x00000003
        /*0954*/ 	.word	0x00000090
        /*0958*/ 	.short	0x010a
        /*095a*/ 	.byte	0xff
	.zero		1


	//   ....[133]....
        /*095c*/ 	.word	0x000094f0
        /*0960*/ 	.word	0x00000000
        /*0964*/ 	.word	0x00000040
        /*0968*/ 	.short	0x010a
        /*096a*/ 	.byte	0xff
	.zero		1


	//   ....[134]....
        /*096c*/ 	.word	0x00009540
        /*0970*/ 	.word	0x0000001a
        /*0974*/ 	.word	0x000000b0
        /*0978*/ 	.short	0x010a
        /*097a*/ 	.byte	0xff
	.zero		1


	//   ....[135]....
        /*097c*/ 	.word	0x00009590
        /*0980*/ 	.word	0x00000002
        /*0984*/ 	.word	0x00000040
        /*0988*/ 	.short	0x010a
        /*098a*/ 	.byte	0xff
	.zero		1


	//   ....[136]....
        /*098c*/ 	.word	0x000095e0
        /*0990*/ 	.word	0x00000002
        /*0994*/ 	.word	0x00000040
        /*0998*/ 	.short	0x010a
        /*099a*/ 	.byte	0xff
	.zero		1


	//   ....[137]....
        /*099c*/ 	.word	0x00009630
        /*09a0*/ 	.word	0x00000003
        /*09a4*/ 	.word	0x00000040
        /*09a8*/ 	.short	0x010a
        /*09aa*/ 	.byte	0xff
	.zero		1


	//----- nvinfo : EIATTR_NUM_MBARRIERS
	.align		4
.L_47:
        /*09ac*/ 	.byte	0x03, 0x38
        /*09ae*/ 	.short	0x0022


	//----- nvinfo : EIATTR_EXIT_INSTR_OFFSETS
	.align		4
        /*09b0*/ 	.byte	0x04, 0x1c
        /*09b2*/ 	.short	(.L_49 - .L_48)


	//   ....[0]....
.L_48:
        /*09b4*/ 	.word	0x00002ce0


	//   ....[1]....
        /*09b8*/ 	.word	0x000031d0


	//   ....[2]....
        /*09bc*/ 	.word	0x00003230


	//   ....[3]....
        /*09c0*/ 	.word	0x00004360


	//   ....[4]....
        /*09c4*/ 	.word	0x000054c0


	//   ....[5]....
        /*09c8*/ 	.word	0x00005500


	//   ....[6]....
        /*09cc*/ 	.word	0x000089a0


	//   ....[7]....
        /*09d0*/ 	.word	0x00008a20


	//   ....[8]....
        /*09d4*/ 	.word	0x00008a50


	//   ....[9]....
        /*09d8*/ 	.word	0x00008ac0


	//----- nvinfo : EIATTR_MAX_THREADS
	.align		4
.L_49:
        /*09dc*/ 	.byte	0x04, 0x05
        /*09de*/ 	.short	(.L_51 - .L_50)
.L_50:
        /*09e0*/ 	.word	0x00000100
        /*09e4*/ 	.word	0x00000001
        /*09e8*/ 	.word	0x00000001


	//----- nvinfo : EIATTR_CRS_STACK_SIZE
	.align		4
.L_51:
        /*09ec*/ 	.byte	0x04, 0x1e
        /*09ee*/ 	.short	(.L_53 - .L_52)
.L_52:
        /*09f0*/ 	.word	0x00000000


	//----- nvinfo : EIATTR_CBANK_PARAM_SIZE
	.align		4
.L_53:
        /*09f4*/ 	.byte	0x03, 0x19
        /*09f6*/ 	.short	0x0800


	//----- nvinfo : EIATTR_PARAM_CBANK
	.align		4
        /*09f8*/ 	.byte	0x04, 0x0a
        /*09fa*/ 	.short	(.L_55 - .L_54)
	.align		4
.L_54:
        /*09fc*/ 	.word	index@(.nv.constant0._ZN7cutlass13device_kernelINS_4gemm6kernel13GemmUniversalIN4cute5tupleIJiiiiEEENS1_10collective13CollectiveMmaINS1_35MainloopSm100TmaUmmaWarpSpecializedILi4ELi2ELi4ENS5_IJNS4_1CILi2EEESB_NSA_ILi1EEEEEEEENS5_IJNSA_ILi64EEENSA_ILi128EEESG_EEENS_6half_tENS5_IJlSC_lEEESI_SJ_NS4_8TiledMMAINS4_8MMA_AtomIJNS4_20SM100_MMA_F16BF16_SSISI_SI_fLi64ELi128ELNS4_4UMMA5MajorE0ELSO_0ELNSN_7ScaleInE0ELSP_0EEEEEENS4_6LayoutINS5_IJSC_SC_SC_EEENS5_IJNSA_ILi0EEESU_SU_EEEEENS5_IJNS4_10UnderscoreESX_SX_EEEEENS4_23SM90_TMA_LOAD_MULTICASTENS4_14ComposedLayoutINS4_7SwizzleILi3ELi4ELi3EEENS4_18smem_ptr_flag_bitsILi16EEENSS_INS5_IJNSA_ILi8EEESF_EEENS5_IJSF_SC_EEEEEEEvNS4_8identityES10_S1A_vS1B_EENS_8epilogue10collective18CollectiveEpilogueINS1D_23Sm100TmaWarpSpecializedILi4ELi2ELi16ELb1ELb0EEEJSH_NS5_IJNSS_ISF_SC_EENSS_INSA_ILi32EEESC_EEEEESI_SJ_SI_SJ_NS1D_6fusion15FusionCallbacksIS1H_NS1M_17LinearCombinationISI_fSI_fLNS_15FloatRoundStyleE2EEESH_S1L_JEEENS4_5SM1004TMEM4LOAD26SM100_TMEM_LOAD_16dp256b4xENS4_13SM90_TMA_LOADENS11_INS12_ILi2ELi4ELi3EEES15_NSS_INS5_IJS16_S1J_EEENS5_IJS1J_SC_EEEEEEENS4_17SM75_U32x4_LDSM_NENS4_14SM90_TMA_STOREES21_NS4_17SM90_U32x4_STSM_NENS4_39AutoVectorizingCopyWithAssumedAlignmentILi128EEEEEEvvEEEEvNT_6ParamsE)
        /*0a00*/ 	.short	0x0380
        /*0a02*/ 	.short	0x0800


	//----- nvinfo : EIATTR_SW_WAR
	.align		4
.L_55:
        /*0a04*/ 	.byte	0x04, 0x36
        /*0a06*/ 	.short	(.L_57 - .L_56)
.L_56:
        /*0a08*/ 	.word	0x00000008
.L_57:


//--------------------- .nv.callgraph             --------------------------
	.section	.nv.callgraph,"",@"SHT_CUDA_CALLGRAPH"
	.align	4
	.sectionentsize	8
	.align		4
        /*0000*/ 	.word	0x00000000
	.align		4
        /*0004*/ 	.word	0xffffffff
	.align		4
        /*0008*/ 	.word	index@(_ZN7cutlass13device_kernelINS_4gemm6kernel13GemmUniversalIN4cute5tupleIJiiiiEEENS1_10collective13CollectiveMmaINS1_35MainloopSm100TmaUmmaWarpSpecializedILi4ELi2ELi4ENS5_IJNS4_1CILi2EEESB_NSA_ILi1EEEEEEEENS5_IJNSA_ILi64EEENSA_ILi128EEESG_EEENS_6half_tENS5_IJlSC_lEEESI_SJ_NS4_8TiledMMAINS4_8MMA_AtomIJNS4_20SM100_MMA_F16BF16_SSISI_SI_fLi64ELi128ELNS4_4UMMA5MajorE0ELSO_0ELNSN_7ScaleInE0ELSP_0EEEEEENS4_6LayoutINS5_IJSC_SC_SC_EEENS5_IJNSA_ILi0EEESU_SU_EEEEENS5_IJNS4_10UnderscoreESX_SX_EEEEENS4_23SM90_TMA_LOAD_MULTICASTENS4_14ComposedLayoutINS4_7SwizzleILi3ELi4ELi3EEENS4_18smem_ptr_flag_bitsILi16EEENSS_INS5_IJNSA_ILi8EEESF_EEENS5_IJSF_SC_EEEEEEEvNS4_8identityES10_S1A_vS1B_EENS_8epilogue10collective18CollectiveEpilogueINS1D_23Sm100TmaWarpSpecializedILi4ELi2ELi16ELb1ELb0EEEJSH_NS5_IJNSS_ISF_SC_EENSS_INSA_ILi32EEESC_EEEEESI_SJ_SI_SJ_NS1D_6fusion15FusionCallbacksIS1H_NS1M_17LinearCombinationISI_fSI_fLNS_15FloatRoundStyleE2EEESH_S1L_JEEENS4_5SM1004TMEM4LOAD26SM100_TMEM_LOAD_16dp256b4xENS4_13SM90_TMA_LOADENS11_INS12_ILi2ELi4ELi3EEES15_NSS_INS5_IJS16_S1J_EEENS5_IJS1J_SC_EEEEEEENS4_17SM75_U32x4_LDSM_NENS4_14SM90_TMA_STOREES21_NS4_17SM90_U32x4_STSM_NENS4_39AutoVectorizingCopyWithAssumedAlignmentILi128EEEEEEvvEEEEvNT_6ParamsE)
	.align		4
        /*000c*/ 	.word	index@(__assertfail)
	.align		4
        /*0010*/ 	.word	0x00000000
	.align		4
        /*0014*/ 	.word	0xfffffffe
	.align		4
        /*0018*/ 	.word	0x00000000
	.align		4
        /*001c*/ 	.word	0xfffffffd
	.align		4
        /*0020*/ 	.word	0x00000000
	.align		4
        /*0024*/ 	.word	0xfffffffc


//--------------------- .nv.constant4             --------------------------
	.section	.nv.constant4,"a",@progbits
	.align	8
	.align		8
.nv.constant4:
        /*0000*/ 	.dword	__assertfail
	.align		8
        /*0008*/ 	.dword	__unnamed_1
	.align		8
        /*0010*/ 	.dword	__unnamed_2
	.align		8
        /*0018*/ 	.dword	_ZN40_INTERNAL_9a6521d9_4_k_cu_85f843b8_289444cuda3std3__45__cpo5beginE
	.align		8
        /*0020*/ 	.dword	_ZN40_INTERNAL_9a6521d9_4_k_cu_85f843b8_289444cuda3std3__45__cpo3endE
	.align		8
        /*0028*/ 	.dword	_ZN40_INTERNAL_9a6521d9_4_k_cu_85f843b8_289444cuda3std3__45__cpo6cbeginE
	.align		8
        /*0030*/ 	.dword	_ZN40_INTERNAL_9a6521d9_4_k_cu_85f843b8_289444cuda3std3__45__cpo4cendE
	.align		8
        /*0038*/ 	.dword	_ZN40_INTERNAL_9a6521d9_4_k_cu_85f843b8_289444cuda3std3__442_GLOBAL__N__9a6521d9_4_k_cu_85f843b8_289446ignoreE
	.align		8
        /*0040*/ 	.dword	_ZN40_INTERNAL_9a6521d9_4_k_cu_85f843b8_289444cuda3std3__419piecewise_constructE
	.align		8
        /*0048*/ 	.dword	_ZN40_INTERNAL_9a6521d9_4_k_cu_85f843b8_289444cuda3std3__48in_placeE
	.align		8
        /*0050*/ 	.dword	_ZN40_INTERNAL_9a6521d9_4_k_cu_85f843b8_289444cuda3std6ranges3__45__cpo4swapE
	.align		8
        /*0058*/ 	.dword	_ZN40_INTERNAL_9a6521d9_4_k_cu_85f843b8_289444cuda3std6ranges3__45__cpo9iter_moveE
	.align		8
        /*0060*/ 	.dword	_ZN40_INTERNAL_9a6521d9_4_k_cu_85f843b8_289444cute7productE
	.align		8
        /*0068*/ 	.dword	_ZN40_INTERNAL_9a6521d9_4_k_cu_85f843b8_289444cute1_E
	.align		8
        /*0070*/ 	.dword	$str$25
	.align		8
        /*0078*/ 	.dword	$str$26
	.align		8
        /*0080*/ 	.dword	$str$27
	.align		8
        /*0088*/ 	.dword	$str$28


//--------------------- .text._ZN7cutlass13device_kernelINS_4gemm6kernel13GemmUniversalIN4cute5tupleIJiiiiEEENS1_10collective13CollectiveMmaINS1_35MainloopSm100TmaUmmaWarpSpecializedILi4ELi2ELi4ENS5_IJNS4_1CILi2EEESB_NSA_ILi1EEEEEEEENS5_IJNSA_ILi64EEENSA_ILi128EEESG_EEENS_6half_tENS5_IJlSC_lEEESI_SJ_NS4_8TiledMMAINS4_8MMA_AtomIJNS4_20SM100_MMA_F16BF16_SSISI_SI_fLi64ELi128ELNS4_4UMMA5MajorE0ELSO_0ELNSN_7ScaleInE0ELSP_0EEEEEENS4_6LayoutINS5_IJSC_SC_SC_EEENS5_IJNSA_ILi0EEESU_SU_EEEEENS5_IJNS4_10UnderscoreESX_SX_EEEEENS4_23SM90_TMA_LOAD_MULTICASTENS4_14ComposedLayoutINS4_7SwizzleILi3ELi4ELi3EEENS4_18smem_ptr_flag_bitsILi16EEENSS_INS5_IJNSA_ILi8EEESF_EEENS5_IJSF_SC_EEEEEEEvNS4_8identityES10_S1A_vS1B_EENS_8epilogue10collective18CollectiveEpilogueINS1D_23Sm100TmaWarpSpecializedILi4ELi2ELi16ELb1ELb0EEEJSH_NS5_IJNSS_ISF_SC_EENSS_INSA_ILi32EEESC_EEEEESI_SJ_SI_SJ_NS1D_6fusion15FusionCallbacksIS1H_NS1M_17LinearCombinationISI_fSI_fLNS_15FloatRoundStyleE2EEESH_S1L_JEEENS4_5SM1004TMEM4LOAD26SM100_TMEM_LOAD_16dp256b4xENS4_13SM90_TMA_LOADENS11_INS12_ILi2ELi4ELi3EEES15_NSS_INS5_IJS16_S1J_EEENS5_IJS1J_SC_EEEEEEENS4_17SM75_U32x4_LDSM_NENS4_14SM90_TMA_STOREES21_NS4_17SM90_U32x4_STSM_NENS4_39AutoVectorizingCopyWithAssumedAlignmentILi128EEEEEEvvEEEEvNT_6ParamsE --------------------------
	.section	.text._ZN7cutlass13device_kernelINS_4gemm6kernel13GemmUniversalIN4cute5tupleIJiiiiEEENS1_10collective13CollectiveMmaINS1_35MainloopSm100TmaUmmaWarpSpecializedILi4ELi2ELi4ENS5_IJNS4_1CILi2EEESB_NSA_ILi1EEEEEEEENS5_IJNSA_ILi64EEENSA_ILi128EEESG_EEENS_6half_tENS5_IJlSC_lEEESI_SJ_NS4_8TiledMMAINS4_8MMA_AtomIJNS4_20SM100_MMA_F16BF16_SSISI_SI_fLi64ELi128ELNS4_4UMMA5MajorE0ELSO_0ELNSN_7ScaleInE0ELSP_0EEEEEENS4_6LayoutINS5_IJSC_SC_SC_EEENS5_IJNSA_ILi0EEESU_SU_EEEEENS5_IJNS4_10UnderscoreESX_SX_EEEEENS4_23SM90_TMA_LOAD_MULTICASTENS4_14ComposedLayoutINS4_7SwizzleILi3ELi4ELi3EEENS4_18smem_ptr_flag_bitsILi16EEENSS_INS5_IJNSA_ILi8EEESF_EEENS5_IJSF_SC_EEEEEEEvNS4_8identityES10_S1A_vS1B_EENS_8epilogue10collective18CollectiveEpilogueINS1D_23Sm100TmaWarpSpecializedILi4ELi2ELi16ELb1ELb0EEEJSH_NS5_IJNSS_ISF_SC_EENSS_INSA_ILi32EEESC_EEEEESI_SJ_SI_SJ_NS1D_6fusion15FusionCallbacksIS1H_NS1M_17LinearCombinationISI_fSI_fLNS_15FloatRoundStyleE2EEESH_S1L_JEEENS4_5SM1004TMEM4LOAD26SM100_TMEM_LOAD_16dp256b4xENS4_13SM90_TMA_LOADENS11_INS12_ILi2ELi4ELi3EEES15_NSS_INS5_IJS16_S1J_EEENS5_IJS1J_SC_EEEEEEENS4_17SM75_U32x4_LDSM_NENS4_14SM90_TMA_STOREES21_NS4_17SM90_U32x4_STSM_NENS4_39AutoVectorizingCopyWithAssumedAlignmentILi128EEEEEEvvEEEEvNT_6ParamsE,"ax",@progbits
	.align	128
.text._ZN7cutlass13device_kernelINS_4gemm6kernel13GemmUniversalIN4cute5tupleIJiiiiEEENS1_10collective13CollectiveMmaINS1_35MainloopSm100TmaUmmaWarpSpecializedILi4ELi2ELi4ENS5_IJNS4_1CILi2EEESB_NSA_ILi1EEEEEEEENS5_IJNSA_ILi64EEENSA_ILi128EEESG_EEENS_6half_tENS5_IJlSC_lEEESI_SJ_NS4_8TiledMMAINS4_8MMA_AtomIJNS4_20SM100_MMA_F16BF16_SSISI_SI_fLi64ELi128ELNS4_4UMMA5MajorE0ELSO_0ELNSN_7ScaleInE0ELSP_0EEEEEENS4_6LayoutINS5_IJSC_SC_SC_EEENS5_IJNSA_ILi0EEESU_SU_EEEEENS5_IJNS4_10UnderscoreESX_SX_EEEEENS4_23SM90_TMA_LOAD_MULTICASTENS4_14ComposedLayoutINS4_7SwizzleILi3ELi4ELi3EEENS4_18smem_ptr_flag_bitsILi16EEENSS_INS5_IJNSA_ILi8EEESF_EEENS5_IJSF_SC_EEEEEEEvNS4_8identityES10_S1A_vS1B_EENS_8epilogue10collective18CollectiveEpilogueINS1D_23Sm100TmaWarpSpecializedILi4ELi2ELi16ELb1ELb0EEEJSH_NS5_IJNSS_ISF_SC_EENSS_INSA_ILi32EEESC_EEEEESI_SJ_SI_SJ_NS1D_6fusion15FusionCallbacksIS1H_NS1M_17LinearCombinationISI_fSI_fLNS_15FloatRoundStyleE2EEESH_S1L_JEEENS4_5SM1004TMEM4LOAD26SM100_TMEM_LOAD_16dp256b4xENS4_13SM90_TMA_LOADENS11_INS12_ILi2ELi4ELi3EEES15_NSS_INS5_IJS16_S1J_EEENS5_IJS1J_SC_EEEEEEENS4_17SM75_U32x4_LDSM_NENS4_14SM90_TMA_STOREES21_NS4_17SM90_U32x4_STSM_NENS4_39AutoVectorizingCopyWithAssumedAlignmentILi128EEEEEEvvEEEEvNT_6ParamsE:
        .type           _ZN7cutlass13device_kernelINS_4gemm6kernel13GemmUniversalIN4cute5tupleIJiiiiEEENS1_10collective13CollectiveMmaINS1_35MainloopSm100TmaUmmaWarpSpecializedILi4ELi2ELi4ENS5_IJNS4_1CILi2EEESB_NSA_ILi1EEEEEEEENS5_IJNSA_ILi64EEENSA_ILi128EEESG_EEENS_6half_tENS5_IJlSC_lEEESI_SJ_NS4_8TiledMMAINS4_8MMA_AtomIJNS4_20SM100_MMA_F16BF16_SSISI_SI_fLi64ELi128ELNS4_4UMMA5MajorE0ELSO_0ELNSN_7ScaleInE0ELSP_0EEEEEENS4_6LayoutINS5_IJSC_SC_SC_EEENS5_IJNSA_ILi0EEESU_SU_EEEEENS5_IJNS4_10UnderscoreESX_SX_EEEEENS4_23SM90_TMA_LOAD_MULTICASTENS4_14ComposedLayoutINS4_7SwizzleILi3ELi4ELi3EEENS4_18smem_ptr_flag_bitsILi16EEENSS_INS5_IJNSA_ILi8EEESF_EEENS5_IJSF_SC_EEEEEEEvNS4_8identityES10_S1A_vS1B_EENS_8epilogue10collective18CollectiveEpilogueINS1D_23Sm100TmaWarpSpecializedILi4ELi2ELi16ELb1ELb0EEEJSH_NS5_IJNSS_ISF_SC_EENSS_INSA_ILi32EEESC_EEEEESI_SJ_SI_SJ_NS1D_6fusion15FusionCallbacksIS1H_NS1M_17LinearCombinationISI_fSI_fLNS_15FloatRoundStyleE2EEESH_S1L_JEEENS4_5SM1004TMEM4LOAD26SM100_TMEM_LOAD_16dp256b4xENS4_13SM90_TMA_LOADENS11_INS12_ILi2ELi4ELi3EEES15_NSS_INS5_IJS16_S1J_EEENS5_IJS1J_SC_EEEEEEENS4_17SM75_U32x4_LDSM_NENS4_14SM90_TMA_STOREES21_NS4_17SM90_U32x4_STSM_NENS4_39AutoVectorizingCopyWithAssumedAlignmentILi128EEEEEEvvEEEEvNT_6ParamsE,@function
        .size           _ZN7cutlass13device_kernelINS_4gemm6kernel13GemmUniversalIN4cute5tupleIJiiiiEEENS1_10collective13CollectiveMmaINS1_35MainloopSm100TmaUmmaWarpSpecializedILi4ELi2ELi4ENS5_IJNS4_1CILi2EEESB_NSA_ILi1EEEEEEEENS5_IJNSA_ILi64EEENSA_ILi128EEESG_EEENS_6half_tENS5_IJlSC_lEEESI_SJ_NS4_8TiledMMAINS4_8MMA_AtomIJNS4_20SM100_MMA_F16BF16_SSISI_SI_fLi64ELi128ELNS4_4UMMA5MajorE0ELSO_0ELNSN_7ScaleInE0ELSP_0EEEEEENS4_6LayoutINS5_IJSC_SC_SC_EEENS5_IJNSA_ILi0EEESU_SU_EEEEENS5_IJNS4_10UnderscoreESX_SX_EEEEENS4_23SM90_TMA_LOAD_MULTICASTENS4_14ComposedLayoutINS4_7SwizzleILi3ELi4ELi3EEENS4_18smem_ptr_flag_bitsILi16EEENSS_INS5_IJNSA_ILi8EEESF_EEENS5_IJSF_SC_EEEEEEEvNS4_8identityES10_S1A_vS1B_EENS_8epilogue10collective18CollectiveEpilogueINS1D_23Sm100TmaWarpSpecializedILi4ELi2ELi16ELb1ELb0EEEJSH_NS5_IJNSS_ISF_SC_EENSS_INSA_ILi32EEESC_EEEEESI_SJ_SI_SJ_NS1D_6fusion15FusionCallbacksIS1H_NS1M_17LinearCombinationISI_fSI_fLNS_15FloatRoundStyleE2EEESH_S1L_JEEENS4_5SM1004TMEM4LOAD26SM100_TMEM_LOAD_16dp256b4xENS4_13SM90_TMA_LOADENS11_INS12_ILi2ELi4ELi3EEES15_NSS_INS5_IJS16_S1J_EEENS5_IJS1J_SC_EEEEEEENS4_17SM75_U32x4_LDSM_NENS4_14SM90_TMA_STOREES21_NS4_17SM90_U32x4_STSM_NENS4_39AutoVectorizingCopyWithAssumedAlignmentILi128EEEEEEvvEEEEvNT_6ParamsE,(.L_x_187 - _ZN7cutlass13device_kernelINS_4gemm6kernel13GemmUniversalIN4cute5tupleIJiiiiEEENS1_10collective13CollectiveMmaINS1_35MainloopSm100TmaUmmaWarpSpecializedILi4ELi2ELi4ENS5_IJNS4_1CILi2EEESB_NSA_ILi1EEEEEEEENS5_IJNSA_ILi64EEENSA_ILi128EEESG_EEENS_6half_tENS5_IJlSC_lEEESI_SJ_NS4_8TiledMMAINS4_8MMA_AtomIJNS4_20SM100_MMA_F16BF16_SSISI_SI_fLi64ELi128ELNS4_4UMMA5MajorE0ELSO_0ELNSN_7ScaleInE0ELSP_0EEEEEENS4_6LayoutINS5_IJSC_SC_SC_EEENS5_IJNSA_ILi0EEESU_SU_EEEEENS5_IJNS4_10UnderscoreESX_SX_EEEEENS4_23SM90_TMA_LOAD_MULTICASTENS4_14ComposedLayoutINS4_7SwizzleILi3ELi4ELi3EEENS4_18smem_ptr_flag_bitsILi16EEENSS_INS5_IJNSA_ILi8EEESF_EEENS5_IJSF_SC_EEEEEEEvNS4_8identityES10_S1A_vS1B_EENS_8epilogue10collective18CollectiveEpilogueINS1D_23Sm100TmaWarpSpecializedILi4ELi2ELi16ELb1ELb0EEEJSH_NS5_IJNSS_ISF_SC_EENSS_INSA_ILi32EEESC_EEEEESI_SJ_SI_SJ_NS1D_6fusion15FusionCallbacksIS1H_NS1M_17LinearCombinationISI_fSI_fLNS_15FloatRoundStyleE2EEESH_S1L_JEEENS4_5SM1004TMEM4LOAD26SM100_TMEM_LOAD_16dp256b4xENS4_13SM90_TMA_LOADENS11_INS12_ILi2ELi4ELi3EEES15_NSS_INS5_IJS16_S1J_EEENS5_IJS1J_SC_EEEEEEENS4_17SM75_U32x4_LDSM_NENS4_14SM90_TMA_STOREES21_NS4_17SM90_U32x4_STSM_NENS4_39AutoVectorizingCopyWithAssumedAlignmentILi128EEEEEEvvEEEEvNT_6ParamsE)
        .other          _ZN7cutlass13device_kernelINS_4gemm6kernel13GemmUniversalIN4cute5tupleIJiiiiEEENS1_10collective13CollectiveMmaINS1_35MainloopSm100TmaUmmaWarpSpecializedILi4ELi2ELi4ENS5_IJNS4_1CILi2EEESB_NSA_ILi1EEEEEEEENS5_IJNSA_ILi64EEENSA_ILi128EEESG_EEENS_6half_tENS5_IJlSC_lEEESI_SJ_NS4_8TiledMMAINS4_8MMA_AtomIJNS4_20SM100_MMA_F16BF16_SSISI_SI_fLi64ELi128ELNS4_4UMMA5MajorE0ELSO_0ELNSN_7ScaleInE0ELSP_0EEEEEENS4_6LayoutINS5_IJSC_SC_SC_EEENS5_IJNSA_ILi0EEESU_SU_EEEEENS5_IJNS4_10UnderscoreESX_SX_EEEEENS4_23SM90_TMA_LOAD_MULTICASTENS4_14ComposedLayoutINS4_7SwizzleILi3ELi4ELi3EEENS4_18smem_ptr_flag_bitsILi16EEENSS_INS5_IJNSA_ILi8EEESF_EEENS5_IJSF_SC_EEEEEEEvNS4_8identityES10_S1A_vS1B_EENS_8epilogue10collective18CollectiveEpilogueINS1D_23Sm100TmaWarpSpecializedILi4ELi2ELi16ELb1ELb0EEEJSH_NS5_IJNSS_ISF_SC_EENSS_INSA_ILi32EEESC_EEEEESI_SJ_SI_SJ_NS1D_6fusion15FusionCallbacksIS1H_NS1M_17LinearCombinationISI_fSI_fLNS_15FloatRoundStyleE2EEESH_S1L_JEEENS4_5SM1004TMEM4LOAD26SM100_TMEM_LOAD_16dp256b4xENS4_13SM90_TMA_LOADENS11_INS12_ILi2ELi4ELi3EEES15_NSS_INS5_IJS16_S1J_EEENS5_IJS1J_SC_EEEEEEENS4_17SM75_U32x4_LDSM_NENS4_14SM90_TMA_STOREES21_NS4_17SM90_U32x4_STSM_NENS4_39AutoVectorizingCopyWithAssumedAlignmentILi128EEEEEEvvEEEEvNT_6ParamsE,@"STO_CUDA_ENTRY STV_DEFAULT"
_ZN7cutlass13device_kernelINS_4gemm6kernel13GemmUniversalIN4cute5tupleIJiiiiEEENS1_10collective13CollectiveMmaINS1_35MainloopSm100TmaUmmaWarpSpecializedILi4ELi2ELi4ENS5_IJNS4_1CILi2EEESB_NSA_ILi1EEEEEEEENS5_IJNSA_ILi64EEENSA_ILi128EEESG_EEENS_6half_tENS5_IJlSC_lEEESI_SJ_NS4_8TiledMMAINS4_8MMA_AtomIJNS4_20SM100_MMA_F16BF16_SSISI_SI_fLi64ELi128ELNS4_4UMMA5MajorE0ELSO_0ELNSN_7ScaleInE0ELSP_0EEEEEENS4_6LayoutINS5_IJSC_SC_SC_EEENS5_IJNSA_ILi0EEESU_SU_EEEEENS5_IJNS4_10UnderscoreESX_SX_EEEEENS4_23SM90_TMA_LOAD_MULTICASTENS4_14ComposedLayoutINS4_7SwizzleILi3ELi4ELi3EEENS4_18smem_ptr_flag_bitsILi16EEENSS_INS5_IJNSA_ILi8EEESF_EEENS5_IJSF_SC_EEEEEEEvNS4_8identityES10_S1A_vS1B_EENS_8epilogue10collective18CollectiveEpilogueINS1D_23Sm100TmaWarpSpecializedILi4ELi2ELi16ELb1ELb0EEEJSH_NS5_IJNSS_ISF_SC_EENSS_INSA_ILi32EEESC_EEEEESI_SJ_SI_SJ_NS1D_6fusion15FusionCallbacksIS1H_NS1M_17LinearCombinationISI_fSI_fLNS_15FloatRoundStyleE2EEESH_S1L_JEEENS4_5SM1004TMEM4LOAD26SM100_TMEM_LOAD_16dp256b4xENS4_13SM90_TMA_LOADENS11_INS12_ILi2ELi4ELi3EEES15_NSS_INS5_IJS16_S1J_EEENS5_IJS1J_SC_EEEEEEENS4_17SM75_U32x4_LDSM_NENS4_14SM90_TMA_STOREES21_NS4_17SM90_U32x4_STSM_NENS4_39AutoVectorizingCopyWithAssumedAlignmentILi128EEEEEEvvEEEEvNT_6ParamsE:
[----:B------:R-:W1:Y:S01]  /*0000*/  LDC R1, c[0x0][0x37c] ;  /* 0x0000df00ff017b82 */ /* 0x000e620000000800 */
[----:B------:R-:W2:Y:S01]  /*0010*/  S2R R56, SR_TID.X ;  /* 0x0000000000387919 */ /* 0x000ea20000002100 */
[----:B------:R-:W3:Y:S01]  /*0020*/  LDCU.64 UR8, c[0x0][0x890] ;  /* 0x00011200ff0877ac */ /* 0x000ee20008000a00 */
[----:B------:R-:W-:Y:S02]  /*0030*/  PRMT R45, RZ, 0x7610, R45 ;  /* 0x00007610ff2d7816 */ /* 0x000fe4000000002d */
[----:B------:R-:W-:Y:S01]  /*0040*/  ELECT P4, URZ, PT ;  /* 0x0000000000ff782f */ /* 0x000fe20003880000 */
[----:B---3--:R-:W-:-:S04]  /*0050*/  UISETP.NE.U32.AND UP0, UPT, UR8, URZ, UPT ;  /* 0x000000ff0800728c */ /* 0x008fc8000bf05070 */
[----:B------:R-:W-:Y:S01]  /*0060*/  UISETP.NE.AND.EX UP0, UPT, UR9, URZ, UPT, UP0 ;  /* 0x000000ff0900728c */ /* 0x000fe2000bf05300 */
[----:B--2---:R-:W-:-:S05]  /*0070*/  SHF.R.U32.HI R46, RZ, 0x5, R56 ;  /* 0x00000005ff2e7819 */ /* 0x004fca0000011638 */
[----:B------:R-:W2:Y:S02]  /*0080*/  SHFL.IDX PT, R0, R46, RZ, 0x1f ;  /* 0x00001fff2e007589 */ /* 0x000ea400000e0000 */
[----:B--2---:R-:W-:Y:S01]  /*0090*/  R2UR UR17, R0 ;  /* 0x00000000001172ca */ /* 0x004fe200000e0000 */
[----:B-1----:R-:W-:-:S14]  /*00a0*/  BRA.U UP0, `(.L_x_0) ;  /* 0x0000000100307547 */ /* 0x002fdc000b800000 */
[----:B------:R-:W1:Y:S02]  /*00b0*/  LDCU.64 UR4, c[0x0][0x888] ;  /* 0x00011100ff0477ac */ /* 0x000e640008000a00 */
[----:B-1----:R-:W-:-:S04]  /*00c0*/  UISETP.NE.U32.AND UP0, UPT, UR4, URZ, UPT ;  /* 0x000000ff0400728c */ /* 0x002fc8000bf05070 */
[----:B------:R-:W-:-:S09]  /*00d0*/  UISETP.NE.AND.EX UP0, UPT, UR5, URZ, UPT, UP0 ;  /* 0x000000ff0500728c */ /* 0x000fd2000bf05300 */
[----:B------:R-:W-:Y:S05]  /*00e0*/  BRA.U !UP0, `(.L_x_1) ;  /* 0x0000000108147547 */ /* 0x000fea000b800000 */
[----:B------:R-:W1:Y:S01]  /*00f0*/  LDC.64 R2, c[0x0][0x888] ;  /* 0x00022200ff027b82 */ /* 0x000e620000000a00 */
[----:B------:R-:W1:Y:S02]  /*0100*/  LDCU.64 UR4, c[0x0][0x358] ;  /* 0x00006b00ff0477ac */ /* 0x000e640008000a00 */
[----:B-1----:R1:W5:Y:S01]  /*0110*/  LDG.E R27, desc[UR4][R2.64] ;  /* 0x00000004021b7981 */ /* 0x002362000c1e1900 */
[----:B------:R-:W-:Y:S01]  /*0120*/  HFMA2 R45, -RZ, RZ, 0, 5.9604644775390625e-08 ;  /* 0x00000001ff2d7431 */ /* 0x000fe200000001ff */
[----:B------:R-:W-:Y:S05]  /*0130*/  BRA `(.L_x_0) ;  /* 0x00000000000c7947 */ /* 0x000fea0003800000 */
.L_x_1:
[----:B------:R-:W1:Y:S01]  /*0140*/  LDCU UR4, c[0x0][0x880] ;  /* 0x00011000ff0477ac */ /* 0x000e620008000800 */
[----:B------:R-:W-:Y:S01]  /*0150*/  HFMA2 R45, -RZ, RZ, 0, 5.9604644775390625e-08 ;  /* 0x00000001ff2d7431 */ /* 0x000fe200000001ff */
[----:B-1----:R-:W-:-:S07]  /*0160*/  MOV R27, UR4 ;  /* 0x00000004001b7c02 */ /* 0x002fce0008000f00 */
.L_x_0:
[----:B------:R-:W2:Y:S02]  /*0170*/  LDCU.64 UR4, c[0x0][0x8b0] ;  /* 0x00011600ff0477ac */ /* 0x000ea40008000a00 */
[----:B--2---:R-:W-:-:S04]  /*0180*/  UISETP.NE.U32.AND UP0, UPT, UR4, URZ, UPT ;  /* 0x000000ff0400728c */ /* 0x004fc8000bf05070 */
[----:B------:R-:W-:-:S09]  /*0190*/  UISETP.NE.AND.EX UP0, UPT, UR5, URZ, UPT, UP0 ;  /* 0x000000ff0500728c */ /* 0x000fd2000bf05300 */
[----:B------:R-:W-:Y:S05]  /*01a0*/  BRA.U UP0, `(.L_x_2) ;  /* 0x0000000100287547 */ /* 0x000fea000b800000 */
[----:B------:R-:W2:Y:S02]  /*01b0*/  LDCU.64 UR4, c[0x0][0x8a8] ;  /* 0x00011500ff0477ac */ /* 0x000ea40008000a00 */
[----:B--2---:R-:W-:-:S04]  /*01c0*/  UISETP.NE.U32.AND UP0, UPT, UR4, URZ, UPT ;  /* 0x000000ff0400728c */ /* 0x004fc8000bf05070 */
[----:B------:R-:W-:-:S09]  /*01d0*/  UISETP.NE.AND.EX UP0, UPT, UR5, URZ, UPT, UP0 ;  /* 0x000000ff0500728c */ /* 0x000fd2000bf05300 */
[----:B------:R-:W-:Y:S05]  /*01e0*/  BRA.U !UP0, `(.L_x_3) ;  /* 0x0000000108107547 */ /* 0x000fea000b800000 */
[----:B------:R-:W2:Y:S01]  /*01f0*/  LDC.64 R24, c[0x0][0x8a8] ;  /* 0x00022a00ff187b82 */ /* 0x000ea20000000a00 */
[----:B------:R-:W2:Y:S02]  /*0200*/  LDCU.64 UR4, c[0x0][0x358] ;  /* 0x00006b00ff0477ac */ /* 0x000ea40008000a00 */
[----:B--2---:R2:W5:Y:S01]  /*0210*/  LDG.E R24, desc[UR4][R24.64] ;  /* 0x0000000418187981 */ /* 0x004562000c1e1900 */
[----:B------:R-:W-:Y:S05]  /*0220*/  BRA `(.L_x_2) ;  /* 0x0000000000087947 */ /* 0x000fea0003800000 */
.L_x_3:
[----:B------:R-:W2:Y:S02]  /*0230*/  LDCU UR4, c[0x0][0x8a0] ;  /* 0x00011400ff0477ac */ /* 0x000ea40008000800 */
[----:B--2---:R-:W-:Y:S02]  /*0240*/  MOV R24, UR4 ;  /* 0x0000000400187c02 */ /* 0x004fe40008000f00 */
.L_x_2:
[----:B------:R-:W-:Y:S01]  /*0250*/  IMAD.U32 R0, RZ, RZ, UR17 ;  /* 0x00000011ff007e24 */ /* 0x000fe2000f8e00ff */
[----:B------:R-:W-:Y:S04]  /*0260*/  BSSY.RECONVERGENT B0, `(.L_x_4) ;  /* 0x000000c000007945 */ /* 0x000fe80003800200 */
[C---:B------:R-:W-:Y:S02]  /*0270*/  ISETP.NE.OR P1, PT, R0.reuse, 0x1, !P4 ;  /* 0x000000010000780c */ /* 0x040fe40006725670 */
[----:B------:R-:W-:-:S11]  /*0280*/  ISETP.NE.OR P0, PT, R0, 0x3, !P4 ;  /* 0x000000030000780c */ /* 0x000fd60006705670 */
[----:B------:R-:W-:Y:S05]  /*0290*/  @P1 BRA `(.L_x_5) ;  /* 0x0000000000201947 */ /* 0x000fea0003800000 */
[----:B------:R-:W3:Y:S02]  /*02a0*/  LDCU.64 UR4, c[0x0][0x348] ;  /* 0x00006900ff0477ac */ /* 0x000ee40008000a00 */
[----:B---3--:R-:W-:Y:S02]  /*02b0*/  UIADD3 UR6, UP1, UPT, UR4, 0x80, URZ ;  /* 0x0000008004067890 */ /* 0x008fe4000ff3e0ff */
[----:B------:R-:W-:Y:S02]  /*02c0*/  UIADD3 UR4, UP0, UPT, UR4, 0x180, URZ ;  /* 0x0000018004047890 */ /* 0x000fe4000ff1e0ff */
[----:B------:R-:W-:Y:S02]  /*02d0*/  UIADD3.X UR7, UPT, UPT, URZ, UR5, URZ, UP1, !UPT ;  /* 0x00000005ff077290 */ /* 0x000fe40008ffe4ff */
[----:B------:R-:W-:-:S07]  /*02e0*/  UIADD3.X UR5, UPT, UPT, URZ, UR5, URZ, UP0, !UPT ;  /* 0x00000005ff057290 */ /* 0x000fce00087fe4ff */
[----:B------:R3:W-:Y:S02]  /*02f0*/  UTMACCTL.PF [UR6] ;  /* 0x00000000060079b9 */ /* 0x0007e40008040000 */
[----:B------:R3:W-:Y:S02]  /*0300*/  UTMACCTL.PF [UR4] ;  /* 0x00000000040079b9 */ /* 0x0007e40008040000 */
[----:B---3--:R-:W-:Y:S01]  /*0310*/  NOP ;  /* 0x0000000000007918 */ /* 0x008fe20000000000 */
.L_x_5:
[----:B------:R-:W-:Y:S05]  /*0320*/  BSYNC.RECONVERGENT B0 ;  /* 0x0000000000007941 */ /* 0x000fea0003800200 */
.L_x_4:
[----:B------:R-:W-:Y:S04]  /*0330*/  BSSY.RECONVERGENT B0, `(.L_x_6) ;  /* 0x000000a000007945 */ /* 0x000fe80003800200 */
        /* <DEDUP_REMOVED lines=9> */
.L_x_7:
[----:B------:R-:W-:Y:S05]  /*03d0*/  BSYNC.RECONVERGENT B0 ;  /* 0x0000000000007941 */ /* 0x000fea0003800200 */
.L_x_6:
[----:B------:R-:W3:Y:S01]  /*03e0*/  LDCU.64 UR4, c[0x0][0x888] ;  /* 0x00011100ff0477ac */ /* 0x000ee20008000a00 */
[----:B------:R-:W-:Y:S02]  /*03f0*/  UISETP.EQ.U32.AND UP1, UPT, UR8, URZ, UPT ;  /* 0x000000ff0800728c */ /* 0x000fe4000bf22070 */
[----:B------:R-:W-:Y:S02]  /*0400*/  UPLOP3.LUT UP3, UPT, UPT, UPT, UPT, 0x80, 0x8 ;  /* 0x000000000008789c */ /* 0x000fe40003f6f070 */
[----:B---3--:R-:W-:-:S04]  /*0410*/  UISETP.NE.U32.AND UP0, UPT, UR4, URZ, UPT ;  /* 0x000000ff0400728c */ /* 0x008fc8000bf05070 */
[----:B------:R-:W-:-:S04]  /*0420*/  UISETP.NE.AND.EX UP0, UPT, UR5, URZ, UPT, UP0 ;  /* 0x000000ff0500728c */ /* 0x000fc8000bf05300 */
[----:B------:R-:W-:-:S04]  /*0430*/  UISETP.EQ.OR.EX UP2, UPT, UR9, URZ, !UP0, UP1 ;  /* 0x000000ff0900728c */ /* 0x000fc8000c742710 */
[----:B------:R-:W-:-:S06]  /*0440*/  UP2UR UR4, UPR, URZ, 0x4 ;  /* 0x00000004ff047883 */ /* 0x000fcc0008000000 */
[----:B------:R-:W-:Y:S01]  /*0450*/  MOV R48, UR4 ;  /* 0x0000000400307c02 */ /* 0x000fe20008000f00 */
[----:B------:R-:W-:Y:S06]  /*0460*/  BRA.U !UP2, `(.L_x_8) ;  /* 0x000000010a207547 */ /* 0x000fec000b800000 */
[----:B------:R-:W-:Y:S01]  /*0470*/  UISETP.NE.U32.AND UP1, UPT, UR8, URZ, UPT ;  /* 0x000000ff0800728c */ /* 0x000fe2000bf25070 */
[----:B-----5:R-:W-:Y:S01]  /*0480*/  FSETP.NEU.AND P0, PT, R27, RZ, PT ;  /* 0x000000ff1b00720b */ /* 0x020fe20003f0d000 */
[----:B------:R-:W-:Y:S02]  /*0490*/  USEL UR4, URZ, 0xffffffff, UP0 ;  /* 0xffffffffff047887 */ /* 0x000fe40008000000 */
[----:B------:R-:W-:-:S10]  /*04a0*/  UISETP.NE.AND.EX UP1, UPT, UR9, URZ, UPT, UP1 ;  /* 0x000000ff0900728c */ /* 0x000fd4000bf25310 */
[----:B------:R-:W-:Y:S01]  /*04b0*/  VOTEU.ANY UP0, P0 ;  /* 0x0000000000ff7886 */ /* 0x000fe20000000100 */
[----:B------:R-:W-:-:S04]  /*04c0*/  @!UP1 USEL UR4, URZ, 0xffffffff, UP0 ;  /* 0xffffffffff049887 */ /* 0x000fc80008000000 */
[----:B------:R-:W-:-:S04]  /*04d0*/  ULOP3.LUT UR4, UR4, 0x1, URZ, 0xc0, !UPT ;  /* 0x0000000104047892 */ /* 0x000fc8000f8ec0ff */
[----:B------:R-:W-:-:S11]  /*04e0*/  UISETP.NE.U32.AND UP3, UPT, UR4, 0x1, UPT ;  /* 0x000000010400788c */ /* 0x000fd6000bf65070 */
.L_x_8:
[----:B-1----:R-:W1:Y:S01]  /*04f0*/  SHFL.IDX PT, R2, R46, RZ, 0x1f ;  /* 0x00001fff2e027589 */ /* 0x002e6200000e0000 */
[----:B------:R-:W-:-:S04]  /*0500*/  UISETP.NE.AND UP0, UPT, UR17, 0x2, UPT ;  /* 0x000000021100788c */ /* 0x000fc8000bf05270 */
[----:B------:R-:W-:Y:S01]  /*0510*/  USEL UR40, URZ, 0x1, UP0 ;  /* 0x00000001ff287887 */ /* 0x000fe20008000000 */
[----:B-1----:R-:W-:-:S13]  /*0520*/  ISETP.NE.AND P0, PT, R2, RZ, PT ;  /* 0x000000ff0200720c */ /* 0x002fda0003f05270 */
[----:B------:R-:W-:Y:S05]  /*0530*/  @P0 BRA `(.L_x_9) ;  /* 0x0000000000580947 */ /* 0x000fea0003800000 */
[----:B------:R-:W1:Y:S01]  /*0540*/  S2UR UR4, SR_CgaCtaId ;  /* 0x00000000000479c3 */ /* 0x000e620000008800 */
[----:B------:R-:W-:Y:S01]  /*0550*/  UMOV UR5, 0x400 ;  /* 0x0000040000057882 */ /* 0x000fe20000000000 */
[----:B------:R-:W-:Y:S01]  /*0560*/  UMOV UR8, 0x1 ;  /* 0x0000000100087882 */ /* 0x000fe20000000000 */
[----:B------:R-:W-:Y:S01]  /*0570*/  UMOV UR6, 0x3 ;  /* 0x0000000300067882 */ /* 0x000fe20000000000 */
[----:B------:R-:W-:-:S04]  /*0580*/  UIADD3 UR8, UPT, UPT, -UR8, 0x100000, URZ ;  /* 0x0010000008087890 */ /* 0x000fc8000fffe1ff */
[----:B------:R-:W-:Y:S02]  /*0590*/  USHF.L.U32 UR9, UR8, 0xb, URZ ;  /* 0x0000000b08097899 */ /* 0x000fe400080006ff */
[----:B------:R-:W-:Y:S02]  /*05a0*/  USHF.L.U32 UR8, UR8, 0x1, URZ ;  /* 0x0000000108087899 */ /* 0x000fe400080006ff */
[----:B------:R-:W-:-:S04]  /*05b0*/  UIADD3 UR6, UPT, UPT, -UR6, 0x100000, URZ ;  /* 0x0010000006067890 */ /* 0x000fc8000fffe1ff */
[----:B------:R-:W-:Y:S02]  /*05c0*/  USHF.L.U32 UR7, UR6, 0xb, URZ ;  /* 0x0000000b06077899 */ /* 0x000fe400080006ff */
[----:B------:R-:W-:Y:S01]  /*05d0*/  USHF.L.U32 UR6, UR6, 0x1, URZ ;  /* 0x0000000106067899 */ /* 0x000fe200080006ff */
[----:B------:R-:W-:Y:S01]  /*05e0*/  ELECT P0, URZ, PT ;  /* 0x0000000000ff782f */ /* 0x000fe20003800000 */
[----:B-1----:R-:W-:Y:S01]  /*05f0*/  ULEA UR4, UR4, UR5, 0x18 ;  /* 0x0000000504047291 */ /* 0x002fe2000f8ec0ff */
[----:B------:R-:W1:Y:S11]  /*0600*/  FENCE.VIEW.ASYNC.S ;  /* 0x00000000000073c6 */ /* 0x000e760000000000 */
[----:B-1----:R1:W3:Y:S01]  /*0610*/  SYNCS.EXCH.64 URZ, [UR4], UR8 ;  /* 0x0000000804ff75b2 */ /* 0x0022e20008000100 */
[----:B------:R1:W4:Y:S01]  /*0620*/  SYNCS.EXCH.64 URZ, [UR4+0x20], UR6 ;  /* 0x0000200604ff75b2 */ /* 0x0003220008000100 */
[----:B------:R1:W1:Y:S01]  /*0630*/  SYNCS.EXCH.64 URZ, [UR4+0x8], UR8 ;  /* 0x0000080804ff75b2 */ /* 0x0002620008000100 */
[----:B------:R1:W1:Y:S01]  /*0640*/  SYNCS.EXCH.64 URZ, [UR4+0x28], UR6 ;  /* 0x0000280604ff75b2 */ /* 0x0002620008000100 */
[----:B------:R1:W1:Y:S01]  /*0650*/  SYNCS.EXCH.64 URZ, [UR4+0x10], UR8 ;  /* 0x0000100804ff75b2 */ /* 0x0002620008000100 */
[----:B------:R1:W1:Y:S01]  /*0660*/  SYNCS.EXCH.64 URZ, [UR4+0x30], UR6 ;  /* 0x0000300604ff75b2 */ /* 0x0002620008000100 */
[----:B------:R1:W1:Y:S01]  /*0670*/  SYNCS.EXCH.64 URZ, [UR4+0x18], UR8 ;  /* 0x0000180804ff75b2 */ /* 0x0002620008000100 */
[----:B------:R1:W1:Y:S01]  /*0680*/  SYNCS.EXCH.64 URZ, [UR4+0x38], UR6 ;  /* 0x0000380604ff75b2 */ /* 0x0002620008000100 */
[----:B------:R-:W-:Y:S01]  /*0690*/  NOP ;  /* 0x0000000000007918 */ /* 0x000fe20000000000 */
.L_x_9:
[----:B------:R-:W2:Y:S01]  /*06a0*/  SHFL.IDX PT, R2, R46, RZ, 0x1f ;  /* 0x00001fff2e027589 */ /* 0x000ea200000e0000 */
[----:B------:R-:W-:Y:S01]  /*06b0*/  NOP ;  /* 0x0000000000007918 */ /* 0x000fe20000000000 */
[----:B--2---:R-:W-:-:S13]  /*06c0*/  ISETP.NE.AND P0, PT, R2, 0x1, PT ;  /* 0x000000010200780c */ /* 0x004fda0003f05270 */
[----:B------:R-:W-:Y:S05]  /*06d0*/  @P0 BRA `(.L_x_10) ;  /* 0x0000000000580947 */ /* 0x000fea0003800000 */
[----:B-1----:R-:W1:Y:S01]  /*06e0*/  S2UR UR4, SR_CgaCtaId ;  /* 0x00000000000479c3 */ /* 0x002e620000008800 */
        /* <DEDUP_REMOVED lines=12> */
[----:B-1----:R2:W1:Y:S01]  /*07b0*/  SYNCS.EXCH.64 URZ, [UR4+0x40], UR8 ;  /* 0x0000400804ff75b2 */ /* 0x0024620008000100 */
[----:B------:R2:W1:Y:S01]  /*07c0*/  SYNCS.EXCH.64 URZ, [UR4+0x60], UR6 ;  /* 0x0000600604ff75b2 */ /* 0x0004620008000100 */
[----:B------:R2:W1:Y:S01]  /*07d0*/  SYNCS.EXCH.64 URZ, [UR4+0x48], UR8 ;  /* 0x0000480804ff75b2 */ /* 0x0004620008000100 */
[----:B------:R2:W1:Y:S01]  /*07e0*/  SYNCS.EXCH.64 URZ, [UR4+0x68], UR6 ;  /* 0x0000680604ff75b2 */ /* 0x0004620008000100 */
[----:B------:R2:W1:Y:S01]  /*07f0*/  SYNCS.EXCH.64 URZ, [UR4+0x50], UR8 ;  /* 0x0000500804ff75b2 */ /* 0x0004620008000100 */
[----:B------:R2:W1:Y:S01]  /*0800*/  SYNCS.EXCH.64 URZ, [UR4+0x70], UR6 ;  /* 0x0000700604ff75b2 */ /* 0x0004620008000100 */
[----:B------:R2:W1:Y:S01]  /*0810*/  SYNCS.EXCH.64 URZ, [UR4+0x58], UR8 ;  /* 0x0000580804ff75b2 */ /* 0x0004620008000100 */
[----:B------:R2:W1:Y:S02]  /*0820*/  SYNCS.EXCH.64 URZ, [UR4+0x78], UR6 ;  /* 0x0000780604ff75b2 */ /* 0x0004640008000100 */
[----:B--2---:R-:W-:Y:S01]  /*0830*/  NOP ;  /* 0x0000000000007918 */ /* 0x004fe20000000000 */
.L_x_10:
[----:B------:R-:W2:Y:S01]  /*0840*/  SHFL.IDX PT, R2, R46, RZ, 0x1f ;  /* 0x00001fff2e027589 */ /* 0x000ea200000e0000 */
[----:B------:R-:W-:Y:S01]  /*0850*/  NOP ;  /* 0x0000000000007918 */ /* 0x000fe20000000000 */
[----:B--2---:R-:W-:-:S13]  /*0860*/  ISETP.NE.AND P0, PT, R2, 0x3, PT ;  /* 0x000000030200780c */ /* 0x004fda0003f05270 */
[----:B------:R-:W-:Y:S05]  /*0870*/  @P0 BRA `(.L_x_11) ;  /* 0x0000000000300947 */ /* 0x000fea0003800000 */
[----:B-1----:R-:W1:Y:S01]  /*0880*/  S2UR UR4, SR_CgaCtaId ;  /* 0x00000000000479c3 */ /* 0x002e620000008800 */
[----:B------:R-:W-:Y:S01]  /*0890*/  UMOV UR6, 0x400 ;  /* 0x0000040000067882 */ /* 0x000fe20000000000 */
[----:B------:R-:W-:Y:S01]  /*08a0*/  UMOV UR5, 0x20 ;  /* 0x0000002000057882 */ /* 0x000fe20000000000 */
[----:B------:R-:W-:Y:S01]  /*08b0*/  ELECT P0, URZ, PT ;  /* 0x0000000000ff782f */ /* 0x000fe20003800000 */
[----:B-1----:R-:W-:Y:S02]  /*08c0*/  ULEA UR6, UR4, UR6, 0x18 ;  /* 0x0000000604067291 */ /* 0x002fe4000f8ec0ff */
[----:B------:R-:W-:-:S04]  /*08d0*/  UIADD3 UR4, UPT, UPT, -UR5, 0x100000, URZ ;  /* 0x0010000005047890 */ /* 0x000fc8000fffe1ff */
[----:B------:R-:W-:Y:S02]  /*08e0*/  USHF.L.U32 UR5, UR4, 0xb, URZ ;  /* 0x0000000b04057899 */ /* 0x000fe400080006ff */
[----:B------:R-:W-:Y:S01]  /*08f0*/  USHF.L.U32 UR4, UR4, 0x1, URZ ;  /* 0x0000000104047899 */ /* 0x000fe200080006ff */
[----:B------:R-:W1:Y:S11]  /*0900*/  FENCE.VIEW.ASYNC.S ;  /* 0x00000000000073c6 */ /* 0x000e760000000000 */
[----:B-1----:R2:W1:Y:S01]  /*0910*/  SYNCS.EXCH.64 URZ, [UR6+0x80], UR4 ;  /* 0x0000800406ff75b2 */ /* 0x0024620008000100 */
[----:B------:R2:W1:Y:S02]  /*0920*/  SYNCS.EXCH.64 URZ, [UR6+0x88], UR4 ;  /* 0x0000880406ff75b2 */ /* 0x0004640008000100 */
[----:B--2---:R-:W-:Y:S01]  /*0930*/  NOP ;  /* 0x0000000000007918 */ /* 0x004fe20000000000 */
.L_x_11:
[----:B------:R-:W2:Y:S01]  /*0940*/  SHFL.IDX PT, R2, R46, RZ, 0x1f ;  /* 0x00001fff2e027589 */ /* 0x000ea200000e0000 */
[----:B------:R-:W-:Y:S01]  /*0950*/  NOP ;  /* 0x0000000000007918 */ /* 0x000fe20000000000 */
[----:B--2---:R-:W-:-:S13]  /*0960*/  ISETP.NE.AND P0, PT, R2, 0x4, PT ;  /* 0x000000040200780c */ /* 0x004fda0003f05270 */
[----:B------:R-:W-:Y:S05]  /*0970*/  @P0 BRA `(.L_x_12) ;  /* 0x00000000004c0947 */ /* 0x000fea0003800000 */
[----:B-1----:R-:W1:Y:S01]  /*0980*/  S2UR UR6, SR_CgaCtaId ;  /* 0x00000000000679c3 */ /* 0x002e620000008800 */
[----:B------:R-:W-:Y:S01]  /*0990*/  UMOV UR4, 0x3a0 ;  /* 0x000003a000047882 */ /* 0x000fe20000000000 */
[----:B------:R-:W-:Y:S01]  /*09a0*/  UMOV UR5, 0x400 ;  /* 0x0000040000057882 */ /* 0x000fe20000000000 */
[----:B------:R-:W-:Y:S01]  /*09b0*/  USEL UR4, UR4, 0x320, UP3 ;  /* 0x0000032004047887 */ /* 0x000fe20009800000 */
[----:B------:R-:W-:Y:S01]  /*09c0*/  UMOV UR8, 0x1 ;  /* 0x0000000100087882 */ /* 0x000fe20000000000 */
[----:B------:R-:W-:Y:S01]  /*09d0*/  ELECT P0, URZ, PT ;  /* 0x0000000000ff782f */ /* 0x000fe20003800000 */
[----:B------:R-:W-:-:S04]  /*09e0*/  UIADD3 UR8, UPT, UPT, -UR8, 0x100000, URZ ;  /* 0x0010000008087890 */ /* 0x000fc8000fffe1ff */
[----:B------:R-:W-:Y:S02]  /*09f0*/  USHF.L.U32 UR9, UR8, 0xb, URZ ;  /* 0x0000000b08097899 */ /* 0x000fe400080006ff */
[----:B------:R-:W-:Y:S02]  /*0a00*/  USHF.L.U32 UR8, UR8, 0x1, URZ ;  /* 0x0000000108087899 */ /* 0x000fe400080006ff */
[----:B-1----:R-:W-:Y:S02]  /*0a10*/  ULEA UR6, UR6, UR5, 0x18 ;  /* 0x0000000506067291 */ /* 0x002fe4000f8ec0ff */
[----:B------:R-:W-:-:S04]  /*0a20*/  UIADD3 UR4, UPT, UPT, -UR4, 0x100000, URZ ;  /* 0x0010000004047890 */ /* 0x000fc8000fffe1ff */
[----:B------:R-:W-:Y:S02]  /*0a30*/  USHF.L.U32 UR5, UR4, 0xb, URZ ;  /* 0x0000000b04057899 */ /* 0x000fe400080006ff */
[----:B------:R-:W-:Y:S01]  /*0a40*/  USHF.L.U32 UR4, UR4, 0x1, URZ ;  /* 0x0000000104047899 */ /* 0x000fe200080006ff */
[----:B------:R-:W1:Y:S03]  /*0a50*/  FENCE.VIEW.ASYNC.S ;  /* 0x00000000000073c6 */ /* 0x000e660000000000 */
[----:B-1----:R2:W1:Y:S08]  /*0a60*/  SYNCS.EXCH.64 URZ, [UR6+0x90], UR8 ;  /* 0x0000900806ff75b2 */ /* 0x0024700008000100 */
[----:B------:R2:W1:Y:S01]  /*0a70*/  SYNCS.EXCH.64 URZ, [UR6+0xa0], UR4 ;  /* 0x0000a00406ff75b2 */ /* 0x0004620008000100 */
[----:B------:R2:W1:Y:S01]  /*0a80*/  SYNCS.EXCH.64 URZ, [UR6+0x98], UR8 ;  /* 0x0000980806ff75b2 */ /* 0x0004620008000100 */
[----:B------:R2:W1:Y:S02]  /*0a90*/  SYNCS.EXCH.64 URZ, [UR6+0xa8], UR4 ;  /* 0x0000a80406ff75b2 */ /* 0x0004640008000100 */
[----:B--2---:R-:W-:Y:S01]  /*0aa0*/  NOP ;  /* 0x0000000000007918 */ /* 0x004fe20000000000 */
.L_x_12:
        /* <DEDUP_REMOVED lines=26> */
.L_x_13:
[----:B------:R-:W2:Y:S01]  /*0c50*/  SHFL.IDX PT, R2, R46, RZ, 0x1f ;  /* 0x00001fff2e027589 */ /* 0x000ea200000e0000 */
[----:B------:R-:W1:Y:S01]  /*0c60*/  S2UR UR52, SR_CgaCtaId ;  /* 0x00000000003479c3 */ /* 0x000e620000008800 */
[----:B------:R-:W-:Y:S01]  /*0c70*/  NOP ;  /* 0x0000000000007918 */ /* 0x000fe20000000000 */
[----:B--2---:R-:W-:-:S13]  /*0c80*/  ISETP.NE.AND P0, PT, R2, 0x3, PT ;  /* 0x000000030200780c */ /* 0x004fda0003f05270 */
[----:B-1----:R-:W-:Y:S05]  /*0c90*/  @P0 BRA `(.L_x_14) ;  /* 0x0000000000340947 */ /* 0x002fea0003800000 */
[----:B------:R-:W-:Y:S01]  /*0ca0*/  UMOV UR4, 0x400 ;  /* 0x0000040000047882 */ /* 0x000fe20000000000 */
[----:B------:R-:W-:Y:S01]  /*0cb0*/  UMOV UR6, 0x20 ;  /* 0x0000002000067882 */ /* 0x000fe20000000000 */
[----:B------:R-:W-:Y:S02]  /*0cc0*/  ULEA UR4, UR52, UR4, 0x18 ;  /* 0x0000000434047291 */ /* 0x000fe4000f8ec0ff */
[----:B------:R-:W-:-:S04]  /*0cd0*/  UIADD3 UR6, UPT, UPT, -UR6, 0x100000, URZ ;  /* 0x0010000006067890 */ /* 0x000fc8000fffe1ff */
[----:B------:R-:W-:Y:S02]  /*0ce0*/  USHF.L.U32 UR7, UR6, 0xb, URZ ;  /* 0x0000000b06077899 */ /* 0x000fe400080006ff */
[----:B------:R-:W-:Y:S01]  /*0cf0*/  USHF.L.U32 UR6, UR6, 0x1, URZ ;  /* 0x0000000106067899 */ /* 0x000fe200080006ff */
[----:B------:R-:W-:Y:S01]  /*0d00*/  ELECT P0, URZ, PT ;  /* 0x0000000000ff782f */ /* 0x000fe20003800000 */
[----:B------:R-:W1:Y:S10]  /*0d10*/  FENCE.VIEW.ASYNC.S ;  /* 0x00000000000073c6 */ /* 0x000e740000000000 */
[----:B-1----:R1:W2:Y:S01]  /*0d20*/  SYNCS.EXCH.64 URZ, [UR4+0xf0], UR6 ;  /* 0x0000f00604ff75b2 */ /* 0x0022a20008000100 */
[----:B------:R1:W1:Y:S01]  /*0d30*/  SYNCS.EXCH.64 URZ, [UR4+0x100], UR6 ;  /* 0x0001000604ff75b2 */ /* 0x0002620008000100 */
[----:B------:R1:W1:Y:S01]  /*0d40*/  SYNCS.EXCH.64 URZ, [UR4+0xf8], UR6 ;  /* 0x0000f80604ff75b2 */ /* 0x0002620008000100 */
[----:B------:R1:W1:Y:S01]  /*0d50*/  SYNCS.EXCH.64 URZ, [UR4+0x108], UR6 ;  /* 0x0001080604ff75b2 */ /* 0x0002620008000100 */
[----:B------:R-:W-:Y:S01]  /*0d60*/  NOP ;  /* 0x0000000000007918 */ /* 0x000fe20000000000 */
.L_x_14:
[----:B-1----:R-:W1:Y:S01]  /*0d70*/  LDCU UR4, c[0x0][0x36c] ;  /* 0x00006d80ff0477ac */ /* 0x002e620008000800 */
[----:B------:R-:W-:Y:S01]  /*0d80*/  ISETP.NE.OR P4, PT, R0, 0x2, !P4 ;  /* 0x000000020000780c */ /* 0x000fe20006785670 */
[----:B------:R-:W-:Y:S01]  /*0d90*/  NOP ;  /* 0x0000000000007918 */ /* 0x000fe20000000000 */
[----:B------:R-:W-:Y:S01]  /*0da0*/  LOP3.LUT R0, R56, 0x1f, RZ, 0xc0, !PT ;  /* 0x0000001f38007812 */ /* 0x000fe200078ec0ff */
[----:B------:R-:W-:Y:S02]  /*0db0*/  UISETP.NE.AND UP4, UPT, UR17, URZ, UPT ;  /* 0x000000ff1100728c */ /* 0x000fe4000bf85270 */
[----:B-1----:R-:W-:-:S09]  /*0dc0*/  UISETP.EQ.U32.AND UP5, UPT, UR4, 0x1, UPT ;  /* 0x000000010400788c */ /* 0x002fd2000bfa2070 */
[----:B------:R-:W-:Y:S05]  /*0dd0*/  BRA.U !UP5, `(.L_x_15) ;  /* 0x000000010d087547 */ /* 0x000fea000b800000 */
[----:B--234-:R-:W-:Y:S01]  /*0de0*/  UCGABAR_ARV ;  /* 0x00000000000079c7 */ /* 0x01cfe20008000000 */
[----:B------:R-:W-:Y:S05]  /*0df0*/  BRA `(.L_x_16) ;  /* 0x0000000000047947 */ /* 0x000fea0003800000 */
.L_x_15:
[----:B--234-:R-:W-:Y:S01]  /*0e00*/  NOP ;  /* 0x0000000000007918 */ /* 0x01cfe20000000000 */
.L_x_16:
[----:B------:R-:W1:Y:S01]  /*0e10*/  S2UR UR20, SR_CTAID.Y ;  /* 0x00000000001479c3 */ /* 0x000e620000002600 */
[----:B------:R-:W-:-:S05]  /*0e20*/  CS2R.32 R47, SR_CgaSize ;  /* 0x00000000002f7805 */ /* 0x000fca0000008a00 */
[----:B------:R-:W-:-:S05]  /*0e30*/  IMAD R47, R47, -0xa0, RZ ;  /* 0xffffff602f2f7824 */ /* 0x000fca00078e02ff */
[----:B------:R-:W-:-:S14]  /*0e40*/  R2UR UR4, R47 ;  /* 0x000000002f0472ca */ /* 0x000fdc00000e0000 */
[----:B------:R-:W2:Y:S01]  /*0e50*/  LDCU UR4, c[0x0][UR4+0x2b4] ;  /* 0x00005680040477ac */ /* 0x000ea20008000800 */
[----:B------:R-:W-:-:S05]  /*0e60*/  CS2R.32 R47, SR_CgaSize ;  /* 0x00000000002f7805 */ /* 0x000fca0000008a00 */
[----:B------:R-:W-:-:S05]  /*0e70*/  IMAD R47, R47, -0xa0, RZ ;  /* 0xffffff602f2f7824 */ /* 0x000fca00078e02ff */
[----:B------:R-:W-:-:S14]  /*0e80*/  R2UR UR5, R47 ;  /* 0x000000002f0572ca */ /* 0x000fdc00000e0000 */
[----:B------:R-:W3:Y:S01]  /*0e90*/  LDCU UR5, c[0x0][UR5+0x2b0] ;  /* 0x00005600050577ac */ /* 0x000ee20008000800 */
[----:B------:R-:W4:Y:S01]  /*0ea0*/  S2UR UR16, SR_CTAID.X ;  /* 0x00000000001079c3 */ /* 0x000f220000002500 */
[----:B------:R-:W-:-:S05]  /*0eb0*/  CS2R.32 R47, SR_CgaSize ;  /* 0x00000000002f7805 */ /* 0x000fca0000008a00 */
[----:B------:R-:W-:-:S05]  /*0ec0*/  IMAD R47, R47, -0xa0, RZ ;  /* 0xffffff602f2f7824 */ /* 0x000fca00078e02ff */
[----:B------:R-:W-:-:S14]  /*0ed0*/  R2UR UR7, R47 ;  /* 0x000000002f0772ca */ /* 0x000fdc00000e0000 */
[----:B------:R-:W3:Y:S01]  /*0ee0*/  LDCU UR7, c[0x0][UR7+0x2a4] ;  /* 0x00005480070777ac */ /* 0x000ee20008000800 */
[----:B------:R-:W-:-:S05]  /*0ef0*/  CS2R.32 R47, SR_CgaSize ;  /* 0x00000000002f7805 */ /* 0x000fca0000008a00 */
[----:B------:R-:W-:-:S05]  /*0f00*/  IMAD R47, R47, -0xa0, RZ ;  /* 0xffffff602f2f7824 */ /* 0x000fca00078e02ff */
[----:B------:R-:W-:-:S14]  /*0f10*/  R2UR UR63, R47 ;  /* 0x000000002f3f72ca */ /* 0x000fdc00000e0000 */
[----:B------:R-:W3:Y:S01]  /*0f20*/  LDCU UR63, c[0x0][UR63+0x2a0] ;  /* 0x000054003f3f77ac */ /* 0x000ee20008000800 */
[----:B------:R-:W-:Y:S02]  /*0f30*/  ULOP3.LUT UR55, UR52, 0x1, URZ, 0xc0, !UPT ;  /* 0x0000000134377892 */ /* 0x000fe4000f8ec0ff */
[----:B------:R-:W-:Y:S02]  /*0f40*/  USHF.R.U32.HI UR26, URZ, 0x1, UR52 ;  /* 0x00000001ff1a7899 */ /* 0x000fe40008011634 */
[----:B------:R-:W-:Y:S02]  /*0f50*/  UISETP.GT.U32.AND UP1, UPT, UR55, 0xffff, UPT ;  /* 0x0000ffff3700788c */ /* 0x000fe4000bf24070 */
[----:B------:R-:W-:Y:S01]  /*0f60*/  USHF.L.U32 UR38, UR52, 0xa, URZ ;  /* 0x0000000a34267899 */ /* 0x000fe200080006ff */
[----:B-1----:R-:W-:Y:S01]  /*0f70*/  I2FP.F32.U32 R2, UR20 ;  /* 0x0000001400027c45 */ /* 0x002fe20008201000 */
[----:B------:R-:W1:Y:S04]  /*0f80*/  LDCU UR21, c[0x0][0xb24] ;  /* 0x00016480ff1577ac */ /* 0x000e680008000800 */
[----:B--2---:R-:W-:Y:S01]  /*0f90*/  FMUL R2, R2, UR4 ;  /* 0x0000000402027c20 */ /* 0x004fe20008400000 */
[----:B------:R-:W-:Y:S01]  /*0fa0*/  ULOP3.LUT UR4, UR52, 0x2, URZ, 0xc0, !UPT ;  /* 0x0000000234047892 */ /* 0x000fe2000f8ec0ff */
[----:B----4-:R-:W-:Y:S01]  /*0fb0*/  I2FP.F32.U32 R3, UR16 ;  /* 0x0000001000037c45 */ /* 0x010fe20008201000 */
[----:B------:R-:W2:Y:S03]  /*0fc0*/  LDCU UR42, c[0x0][0xb24] ;  /* 0x00016480ff2a77ac */ /* 0x000ea60008000800 */
[----:B------:R-:W4:Y:S01]  /*0fd0*/  F2I.U32.TRUNC.NTZ R2, R2 ;  /* 0x0000000200027305 */ /* 0x000f22000020f000 */
[----:B---3--:R-:W-:Y:S01]  /*0fe0*/  FMUL R3, R3, UR5 ;  /* 0x0000000503037c20 */ /* 0x008fe20008400000 */
[----:B------:R-:W-:Y:S01]  /*0ff0*/  UISETP.GT.U32.AND UP0, UPT, UR4, 0xffff, UPT ;  /* 0x0000ffff0400788c */ /* 0x000fe2000bf04070 */
[----:B------:R-:W3:Y:S05]  /*1000*/  LDCU UR28, c[0x0][0xb30] ;  /* 0x00016600ff1c77ac */ /* 0x000eea0008000800 */
[----:B------:R-:W1:Y:S01]  /*1010*/  F2I.U32.TRUNC.NTZ R3, R3 ;  /* 0x0000000300037305 */ /* 0x000e62000020f000 */
[----:B------:R-:W-:-:S02]  /*1020*/  USEL UR30, UR4, 0xffff, !UP0 ;  /* 0x0000ffff041e7887 */ /* 0x000fc4000c000000 */
[----:B------:R-:W-:Y:S01]  /*1030*/  USHF.L.U32 UR37, UR52, 0xc, URZ ;  /* 0x0000000c34257899 */ /* 0x000fe200080006ff */
[----:B------:R-:W-:Y:S01]  /*1040*/  UMOV UR32, 0x5 ;  /* 0x0000000500207882 */ /* 0x000fe20000000000 */
[----:B------:R-:W-:Y:S01]  /*1050*/  USEL UR31, UR55, 0xffff, !UP1 ;  /* 0x0000ffff371f7887 */ /* 0x000fe2000c800000 */
[----:B----4-:R-:W-:Y:S02]  /*1060*/  R2UR UR6, R2 ;  /* 0x00000000020672ca */ /* 0x010fe400000e0000 */
[----:B------:R-:W-:Y:S02]  /*1070*/  PRMT R2, RZ, 0x7610, R2 ;  /* 0x00007610ff027816 */ /* 0x000fe40000000002 */
[----:B-1----:R-:W-:-:S09]  /*1080*/  R2UR UR5, R3 ;  /* 0x00000000030572ca */ /* 0x002fd200000e0000 */
[----:B------:R-:W-:-:S04]  /*1090*/  UIADD3 UR4, UPT, UPT, -UR6, URZ, URZ ;  /* 0x000000ff06047290 */ /* 0x000fc8000fffe1ff */
[----:B------:R-:W-:Y:S02]  /*10a0*/  UIMAD UR4, UR7, UR4, UR20 ;  /* 0x00000004070472a4 */ /* 0x000fe4000f8e0214 */
[----:B------:R-:W-:-:S04]  /*10b0*/  UIADD3 UR5, UPT, UPT, -UR5, URZ, URZ ;  /* 0x000000ff05057290 */ /* 0x000fc8000fffe1ff */
[----:B------:R-:W-:Y:S01]  /*10c0*/  IMAD.U32 R47, RZ, RZ, UR4 ;  /* 0x00000004ff2f7e24 */ /* 0x000fe2000f8e00ff */
[----:B------:R-:W-:Y:S01]  /*10d0*/  UIMAD UR63, UR63, UR5, UR16 ;  /* 0x000000053f3f72a4 */ /* 0x000fe2000f8e0210 */
[----:B--23--:R-:W-:Y:S11]  /*10e0*/  BRA.U UP4, `(.L_x_17) ;  /* 0x0000000104407547 */ /* 0x00cff6000b800000 */
[----:B------:R-:W-:-:S13]  /*10f0*/  R2UR UR4, R47 ;  /* 0x000000002f0472ca */ /* 0x000fda00000e0000 */
[----:B------:R-:W-:Y:S02]  /*1100*/  UISETP.NE.AND UP0, UPT, UR4, URZ, UPT ;  /* 0x000000ff0400728c */ /* 0x000fe4000bf05270 */
[----:B------:R-:W-:Y:S02]  /*1110*/  UISETP.NE.AND UP1, UPT, UR4, 0x1, UPT ;  /* 0x000000010400788c */ /* 0x000fe4000bf25270 */
[----:B------:R-:W-:Y:S02]  /*1120*/  UISETP.NE.AND UP2, UPT, UR63, URZ, UP0 ;  /* 0x000000ff3f00728c */ /* 0x000fe40008745270 */
[----:B------:R-:W-:Y:S02]  /*1130*/  USEL UR4, URZ, 0x2, UP0 ;  /* 0x00000002ff047887 */ /* 0x000fe40008000000 */
[----:B------:R-:W-:Y:S02]  /*1140*/  USEL UR8, URZ, 0x1, UP2 ;  /* 0x00000001ff087887 */ /* 0x000fe40009000000 */
[----:B------:R-:W-:-:S02]  /*1150*/  UISETP.NE.AND UP2, UPT, UR63, URZ, UPT ;  /* 0x000000ff3f00728c */ /* 0x000fc4000bf45270 */
[----:B------:R-:W-:Y:S02]  /*1160*/  USEL UR5, URZ, 0x4, UP1 ;  /* 0x00000004ff057887 */ /* 0x000fe40008800000 */
[----:B------:R-:W-:Y:S02]  /*1170*/  UISETP.NE.AND UP0, UPT, UR63, 0x1, UPT ;  /* 0x000000013f00788c */ /* 0x000fe4000bf05270 */
[----:B------:R-:W-:Y:S02]  /*1180*/  USEL UR6, URZ, 0x8, UP1 ;  /* 0x00000008ff067887 */ /* 0x000fe40008800000 */
[----:B------:R-:W-:Y:S02]  /*1190*/  USEL UR7, UR5, 0x4, UP2 ;  /* 0x0000000405077887 */ /* 0x000fe40009000000 */
[----:B------:R-:W-:Y:S02]  /*11a0*/  USEL UR4, UR4, 0x2, UP0 ;  /* 0x0000000204047887 */ /* 0x000fe40008000000 */
[----:B------:R-:W-:-:S02]  /*11b0*/  USEL UR5, UR6, 0x8, UP0 ;  /* 0x0000000806057887 */ /* 0x000fc40008000000 */
[----:B------:R-:W-:-:S04]  /*11c0*/  UIADD3 UR4, UPT, UPT, UR4, UR7, UR8 ;  /* 0x0000000704047290 */ /* 0x000fc8000fffe008 */
[----:B------:R-:W-:-:S06]  /*11d0*/  UIADD3 UR4, UPT, UPT, UR4, UR5, URZ ;  /* 0x0000000504047290 */ /* 0x000fcc000fffe0ff */
[----:B------:R-:W-:-:S07]  /*11e0*/  MOV R2, UR4 ;  /* 0x0000000400027c02 */ /* 0x000fce0008000f00 */
.L_x_17:
[----:B------:R-:W1:Y:S01]  /*11f0*/  S2UR UR36, SR_CTAID.Z ;  /* 0x00000000002479c3 */ /* 0x000e620000002700 */
[----:B------:R-:W-:Y:S01]  /*1200*/  UISETP.GE.AND UP0, UPT, UR21, 0x1, UPT ;  /* 0x000000011500788c */ /* 0x000fe2000bf06270 */
[----:B------:R-:W-:-:S08]  /*1210*/  UMOV UR29, 0x3 ;  /* 0x00000003001d7882 */ /* 0x000fd00000000000 */
[----:B------:R-:W-:Y:S05]  /*1220*/  BRA.U !UP0, `(.L_x_18) ;  /* 0x0000000108d47547 */ /* 0x000fea000b800000 */
[----:B------:R-:W2:Y:S01]  /*1230*/  LDCU.128 UR12, c[0x0][0xb10] ;  /* 0x00016200ff0c77ac */ /* 0x000ea20008000c00 */
[----:B------:R-:W3:Y:S01]  /*1240*/  LDCU UR6, c[0x0][0x370] ;  /* 0x00006e00ff0677ac */ /* 0x000ee20008000800 */
[----:B------:R-:W4:Y:S01]  /*1250*/  LDCU UR5, c[0x0][0x374] ;  /* 0x00006e80ff0577ac */ /* 0x000f220008000800 */
[----:B------:R-:W1:Y:S01]  /*1260*/  LDCU UR27, c[0x0][0xb0c] ;  /* 0x00016180ff1b77ac */ /* 0x000e620008000800 */
[----:B------:R-:W1:Y:S01]  /*1270*/  LDCU UR4, c[0x0][0xb20] ;  /* 0x00016400ff0477ac */ /* 0x000e620008000800 */
[----:B------:R-:W1:Y:S01]  /*1280*/  LDCU.64 UR8, c[0x0][0xb28] ;  /* 0x00016500ff0877ac */ /* 0x000e620008000a00 */
[----:B--2---:R-:W-:Y:S02]  /*1290*/  UISETP.NE.AND UP0, UPT, UR14, 0x1, UPT ;  /* 0x000000010e00788c */ /* 0x004fe4000bf05270 */
[----:B----4-:R-:W-:Y:S02]  /*12a0*/  UIMAD.WIDE.U32 UR10, UR5, UR15, URZ ;  /* 0x0000000f050a72a5 */ /* 0x010fe4000f8e00ff */
[----:B---3--:R-:W-:-:S02]  /*12b0*/  UIMAD.WIDE.U32 UR22, UR6, UR12, URZ ;  /* 0x0000000c061672a5 */ /* 0x008fc4000f8e00ff */
[----:B-1----:R-:W-:Y:S02]  /*12c0*/  UISETP.NE.AND UP1, UPT, UR27, 0x1, UPT ;  /* 0x000000011b00788c */ /* 0x002fe4000bf25270 */
[----:B------:R-:W-:Y:S01]  /*12d0*/  UISETP.NE.AND UP2, UPT, UR21, 0x1, UPT ;  /* 0x000000011500788c */ /* 0x000fe2000bf45270 */
[----:B------:R-:W-:Y:S02]  /*12e0*/  UMOV UR10, UR11 ;  /* 0x0000000b000a7c82 */ /* 0x000fe40008000000 */
[----:B------:R-:W-:Y:S01]  /*12f0*/  UMOV UR22, UR23 ;  /* 0x0000001700167c82 */ /* 0x000fe20008000000 */
[----:B------:R-:W-:Y:S02]  /*1300*/  @UP0 USHF.R.U32.HI UR5, URZ, UR4, UR10 ;  /* 0x00000004ff050299 */ /* 0x000fe4000801160a */
[----:B------:R-:W-:Y:S02]  /*1310*/  UIMAD.WIDE.U32 UR24, UR20, UR15, URZ ;  /* 0x0000000f141872a5 */ /* 0x000fe4000f8e00ff */
[----:B------:R-:W-:-:S02]  /*1320*/  UIMAD.WIDE.U32 UR10, UR5, UR8, URZ ;  /* 0x00000008050a72a5 */ /* 0x000fc4000f8e00ff */
[----:B------:R-:W-:Y:S02]  /*1330*/  @UP1 USHF.R.U32.HI UR6, URZ, UR13, UR22 ;  /* 0x0000000dff061299 */ /* 0x000fe40008011616 */
[----:B------:R-:W-:Y:S02]  /*1340*/  UIMAD.WIDE.U32 UR18, UR16, UR12, URZ ;  /* 0x0000000c101272a5 */ /* 0x000fe4000f8e00ff */
[----:B------:R-:W-:Y:S01]  /*1350*/  UIMAD.WIDE.U32 UR22, UR6, UR8, URZ ;  /* 0x00000008061672a5 */ /* 0x000fe2000f8e00ff */
[----:B------:R-:W-:Y:S01]  /*1360*/  UMOV UR24, UR25 ;  /* 0x0000001900187c82 */ /* 0x000fe20008000000 */
[----:B------:R-:W-:Y:S01]  /*1370*/  UMOV UR10, UR11 ;  /* 0x0000000b000a7c82 */ /* 0x000fe20008000000 */
[----:B------:R-:W-:Y:S02]  /*1380*/  USHF.R.U32.HI UR24, URZ, UR4, UR24 ;  /* 0x00000004ff187299 */ /* 0x000fe40008011618 */
[----:B------:R-:W-:Y:S02]  /*1390*/  @UP2 USHF.R.U32.HI UR5, URZ, UR9, UR10 ;  /* 0x00000009ff052299 */ /* 0x000fe4000801160a */
[----:B------:R-:W-:Y:S01]  /*13a0*/  UMOV UR7, UR23 ;  /* 0x0000001700077c82 */ /* 0x000fe20008000000 */
[----:B------:R-:W-:Y:S01]  /*13b0*/  UMOV UR18, UR19 ;  /* 0x0000001300127c82 */ /* 0x000fe20008000000 */
[----:B------:R-:W-:-:S02]  /*13c0*/  @UP2 USHF.R.U32.HI UR6, URZ, UR9, UR7 ;  /* 0x00000009ff062299 */ /* 0x000fc40008011607 */
[----:B------:R-:W-:Y:S02]  /*13d0*/  USHF.R.U32.HI UR13, URZ, UR13, UR18 ;  /* 0x0000000dff0d7299 */ /* 0x000fe40008011612 */
[----:B------:R-:W-:Y:S02]  /*13e0*/  USEL UR4, UR20, UR24, !UP0 ;  /* 0x0000001814047287 */ /* 0x000fe4000c000000 */
[----:B------:R-:W-:Y:S02]  /*13f0*/  UIMAD UR7, UR5, UR21, URZ ;  /* 0x00000015050772a4 */ /* 0x000fe4000f8e02ff */
[----:B------:R-:W-:Y:S02]  /*1400*/  USEL UR5, UR16, UR13, !UP1 ;  /* 0x0000000d10057287 */ /* 0x000fe4000c800000 */
[----:B------:R-:W-:Y:S02]  /*1410*/  UIMAD UR12, UR6, UR21, URZ ;  /* 0x00000015060c72a4 */ /* 0x000fe4000f8e02ff */
[----:B------:R-:W-:-:S02]  /*1420*/  UISETP.GE.AND UP0, UPT, UR4, UR7, UPT ;  /* 0x000000070400728c */ /* 0x000fc4000bf06270 */
[----:B------:R-:W-:Y:S02]  /*1430*/  UIMAD.WIDE.U32 UR10, UR4, UR8, URZ ;  /* 0x00000008040a72a5 */ /* 0x000fe4000f8e00ff */
[----:B------:R-:W-:Y:S02]  /*1440*/  UISETP.GE.OR UP0, UPT, UR5, UR12, UP0 ;  /* 0x0000000c0500728c */ /* 0x000fe40008706670 */
[----:B------:R-:W-:Y:S02]  /*1450*/  UIMAD.WIDE.U32 UR12, UR5, UR8, URZ ;  /* 0x00000008050c72a5 */ /* 0x000fe4000f8e00ff */
[----:B------:R-:W-:Y:S01]  /*1460*/  UIADD3 UR10, UPT, UPT, -UR4, URZ, URZ ;  /* 0x000000ff040a7290 */ /* 0x000fe2000fffe1ff */
[----:B------:R-:W-:Y:S01]  /*1470*/  UMOV UR8, UR11 ;  /* 0x0000000b00087c82 */ /* 0x000fe20008000000 */
[----:B------:R-:W-:Y:S02]  /*1480*/  UIADD3 UR11, UPT, UPT, -UR5, URZ, URZ ;  /* 0x000000ff050b7290 */ /* 0x000fe4000fffe1ff */
[----:B------:R-:W-:-:S03]  /*1490*/  USHF.R.U32.HI UR8, URZ, UR9, UR8 ;  /* 0x00000009ff087299 */ /* 0x000fc60008011608 */
[----:B------:R-:W-:Y:S01]  /*14a0*/  @!UP0 UMOV UR7, UR13 ;  /* 0x0000000d00078c82 */ /* 0x000fe20008000000 */
[----:B------:R-:W-:Y:S02]  /*14b0*/  UIMAD UR20, UR14, UR10, UR20 ;  /* 0x0000000a0e1472a4 */ /* 0x000fe4000f8e0214 */
[----:B------:R-:W-:Y:S02]  /*14c0*/  USEL UR8, UR4, UR8, !UP2 ;  /* 0x0000000804087287 */ /* 0x000fe4000d000000 */
[----:B------:R-:W-:Y:S02]  /*14d0*/  @!UP0 USHF.R.U32.HI UR7, URZ, UR9, UR7 ;  /* 0x00000009ff078299 */ /* 0x000fe40008011607 */
[----:B------:R-:W-:Y:S02]  /*14e0*/  UIADD3 UR9, UPT, UPT, -UR8, URZ, URZ ;  /* 0x000000ff08097290 */ /* 0x000fe4000fffe1ff */
[----:B------:R-:W-:Y:S02]  /*14f0*/  @!UP0 USEL UR7, UR5, UR7, !UP2 ;  /* 0x0000000705078287 */ /* 0x000fe4000d000000 */
[----:B------:R-:W-:-:S02]  /*1500*/  UIMAD UR9, UR21, UR9, UR4 ;  /* 0x00000009150972a4 */ /* 0x000fc4000f8e0204 */
[----:B------:R-:W-:Y:S02]  /*1510*/  @!UP0 UIADD3 UR8, UPT, UPT, UR8, -UR7, URZ ;  /* 0x8000000708088290 */ /* 0x000fe4000fffe0ff */
[----:B------:R-:W-:Y:S02]  /*1520*/  @!UP0 UIMAD UR6, UR9, UR6, UR7 ;  /* 0x00000006090682a4 */ /* 0x000fe4000f8e0207 */
[----:B------:R-:W-:Y:S02]  /*1530*/  @!UP0 UIMAD UR4, UR8, UR21, UR5 ;  /* 0x00000015080482a4 */ /* 0x000fe4000f8e0205 */
[----:B------:R-:W-:Y:S02]  /*1540*/  UIMAD UR16, UR27, UR11, UR16 ;  /* 0x0000000b1b1072a4 */ /* 0x000fe4000f8e0210 */
[----:B------:R-:W-:Y:S01]  /*1550*/  UIMAD UR20, UR4, UR14, UR20 ;  /* 0x0000000e041472a4 */ /* 0x000fe2000f8e0214 */
[----:B------:R-:W-:Y:S02]  /*1560*/  @!UP0 UMOV UR5, UR6 ;  /* 0x0000000600058c82 */ /* 0x000fe40008000000 */
[----:B------:R-:W-:-:S12]  /*1570*/  UIMAD UR16, UR5, UR27, UR16 ;  /* 0x0000001b051072a4 */ /* 0x000fd8000f8e0210 */
.L_x_18:
[----:B------:R-:W-:Y:S02]  /*1580*/  UISETP.NE.AND UP1, UPT, UR28, 0x1, UPT ;  /* 0x000000011c00788c */ /* 0x000fe4000bf25270 */
[----:B------:R-:W-:Y:S02]  /*1590*/  ULOP3.LUT UR31, UR31, 0xffff, URZ, 0xc0, !UPT ;  /* 0x0000ffff1f1f7892 */ /* 0x000fe4000f8ec0ff */
[----:B------:R-:W-:Y:S02]  /*15a0*/  ULOP3.LUT UR30, UR30, 0xffff, URZ, 0xc0, !UPT ;  /* 0x0000ffff1e1e7892 */ /* 0x000fe4000f8ec0ff */
[----:B------:R-:W-:Y:S02]  /*15b0*/  UISETP.NE.AND UP0, UPT, UR17, 0x2, UPT ;  /* 0x000000021100788c */ /* 0x000fe4000bf05270 */
[----:B------:R-:W-:Y:S02]  /*15c0*/  ULOP3.LUT UR38, UR38, 0x800, URZ, 0xc0, !UPT ;  /* 0x0000080026267892 */ /* 0x000fe4000f8ec0ff */
[----:B------:R-:W-:-:S02]  /*15d0*/  ULOP3.LUT UR37, UR37, 0x1000, URZ, 0xc0, !UPT ;  /* 0x0000100025257892 */ /* 0x000fc4000f8ec0ff */
[----:B------:R-:W-:Y:S02]  /*15e0*/  USHF.L.U32 UR31, UR32, UR31, URZ ;  /* 0x0000001f201f7299 */ /* 0x000fe400080006ff */
[----:B------:R-:W-:Y:S01]  /*15f0*/  USHF.L.U32 UR30, UR29, UR30, URZ ;  /* 0x0000001e1d1e7299 */ /* 0x000fe200080006ff */
[----:B------:R-:W-:Y:S11]  /*1600*/  BRA.U UP1, `(.L_x_19) ;  /* 0x0000000101447547 */ /* 0x000ff6000b800000 */
[----:B------:R-:W2:Y:S01]  /*1610*/  LDCU.128 UR8, c[0x0][0xb10] ;  /* 0x00016200ff0877ac */ /* 0x000ea20008000c00 */
[----:B------:R-:W3:Y:S01]  /*1620*/  LDCU UR12, c[0x0][0xb0c] ;  /* 0x00016180ff0c77ac */ /* 0x000ee20008000800 */
[----:B------:R-:W4:Y:S01]  /*1630*/  LDCU UR13, c[0x0][0xb20] ;  /* 0x00016400ff0d77ac */ /* 0x000f220008000800 */
[----:B--2---:R-:W-:Y:S02]  /*1640*/  UIMAD.WIDE.U32 UR6, UR16, UR8, URZ ;  /* 0x00000008100672a5 */ /* 0x004fe4000f8e00ff */
[----:B------:R-:W-:Y:S02]  /*1650*/  UIMAD.WIDE.U32 UR4, UR20, UR11, URZ ;  /* 0x0000000b140472a5 */ /* 0x000fe4000f8e00ff */
[----:B---3--:R-:W-:Y:S02]  /*1660*/  UISETP.NE.AND UP2, UPT, UR12, 0x1, UPT ;  /* 0x000000010c00788c */ /* 0x008fe4000bf45270 */
[----:B------:R-:W-:Y:S01]  /*1670*/  UISETP.NE.AND UP1, UPT, UR10, 0x1, UPT ;  /* 0x000000010a00788c */ /* 0x000fe2000bf25270 */
[----:B------:R-:W-:-:S02]  /*1680*/  UMOV UR6, UR7 ;  /* 0x0000000700067c82 */ /* 0x000fc40008000000 */
[----:B------:R-:W-:Y:S01]  /*1690*/  UMOV UR4, UR5 ;  /* 0x0000000500047c82 */ /* 0x000fe20008000000 */
[----:B------:R-:W-:Y:S02]  /*16a0*/  USHF.R.U32.HI UR9, URZ, UR9, UR6 ;  /* 0x00000009ff097299 */ /* 0x000fe40008011606 */
[----:B----4-:R-:W-:Y:S02]  /*16b0*/  USHF.R.U32.HI UR4, URZ, UR13, UR4 ;  /* 0x0000000dff047299 */ /* 0x010fe40008011604 */
[----:B------:R-:W-:Y:S02]  /*16c0*/  USEL UR5, UR16, UR9, !UP2 ;  /* 0x0000000910057287 */ /* 0x000fe4000d000000 */
[----:B------:R-:W-:-:S04]  /*16d0*/  USEL UR4, UR20, UR4, !UP1 ;  /* 0x0000000414047287 */ /* 0x000fc8000c800000 */
[----:B------:R-:W-:Y:S02]  /*16e0*/  UIADD3 UR6, UPT, UPT, UR5, -UR4, URZ ;  /* 0x8000000405067290 */ /* 0x000fe4000fffe0ff */
[----:B------:R-:W-:Y:S02]  /*16f0*/  UIADD3 UR4, UPT, UPT, -UR5, UR4, URZ ;  /* 0x0000000405047290 */ /* 0x000fe4000fffe1ff */
[----:B------:R-:W-:Y:S02]  /*1700*/  UIMAD UR20, UR6, UR10, UR20 ;  /* 0x0000000a061472a4 */ /* 0x000fe4000f8e0214 */
[----:B------:R-:W-:-:S12]  /*1710*/  UIMAD UR16, UR4, UR12, UR16 ;  /* 0x0000000c041072a4 */ /* 0x000fd8000f8e0210 */
.L_x_19:
[----:B------:R-:W-:Y:S05]  /*1720*/  BRA.U !UP5, `(.L_x_20) ;  /* 0x000000010d0c7547 */ /* 0x000fea000b800000 */
[----:B------:R-:W-:Y:S01]  /*1730*/  UCGABAR_WAIT ;  /* 0x0000000000007dc7 */ /* 0x000fe20008000000 */
[----:B------:R-:W-:Y:S01]  /*1740*/  CCTL.IVALL ;  /* 0x00000000ff00798f */ /* 0x000fe20002000000 */
[----:B------:R-:W-:Y:S05]  /*1750*/  BRA `(.L_x_21) ;  /* 0x0000000000047947 */ /* 0x000fea0003800000 */
.L_x_20:
[----:B------:R-:W-:Y:S06]  /*1760*/  BAR.SYNC.DEFER_BLOCKING 0x0 ;  /* 0x0000000000007b1d */ /* 0x000fec0000010000 */
.L_x_21:
[----:B------:R-:W-:Y:S05]  /*1770*/  BRA.U UP0, `(.L_x_22) ;  /* 0x0000001500607547 */ /* 0x000fea000b800000 */
[----:B------:R-:W2:Y:S01]  /*1780*/  LDCU UR6, c[0x0][0x38c] ;  /* 0x00007180ff0677ac */ /* 0x000ea20008000800 */
[----:B------:R-:W-:Y:S01]  /*1790*/  PLOP3.LUT P2, PT, PT, PT, UP3, 0x80, 0x8 ;  /* 0x000000000008781c */ /* 0x000fe20003f4f038 */
[----:B------:R-:W-:Y:S01]  /*17a0*/  IMAD.MOV.U32 R12, RZ, RZ, 0x1 ;  /* 0x00000001ff0c7424 */ /* 0x000fe200078e00ff */
[----:B------:R-:W-:Y:S01]  /*17b0*/  ISETP.EQ.OR P3, PT, R0, RZ, P4 ;  /* 0x000000ff0000720c */ /* 0x000fe20002762670 */
[----:B------:R-:W-:Y:S01]  /*17c0*/  UISETP.NE.AND UP1, UPT, UR17, URZ, UPT ;  /* 0x000000ff1100728c */ /* 0x000fe2000bf25270 */
[----:B------:R-:W-:Y:S02]  /*17d0*/  PLOP3.LUT P2, PT, P2, PT, PT, 0x8, 0x80 ;  /* 0x000000000080781c */ /* 0x000fe4000174e170 */
[----:B------:R-:W-:Y:S01]  /*17e0*/  CS2R R10, SRZ ;  /* 0x00000000000a7805 */ /* 0x000fe2000001ff00 */
[----:B------:R-:W-:Y:S01]  /*17f0*/  IMAD.MOV.U32 R9, RZ, RZ, RZ ;  /* 0x000000ffff097224 */ /* 0x000fe200078e00ff */
[----:B------:R-:W3:Y:S01]  /*1800*/  LDCU UR49, c[0x0][0x370] ;  /* 0x00006e00ff3177ac */ /* 0x000ee20008000800 */
[----:B------:R-:W-:Y:S01]  /*1810*/  IMAD.MOV.U32 R8, RZ, RZ, 0x1 ;  /* 0x00000001ff087424 */ /* 0x000fe200078e00ff */
[----:B------:R-:W4:Y:S01]  /*1820*/  LDCU.64 UR46, c[0x0][0x348] ;  /* 0x00006900ff2e77ac */ /* 0x000f220008000a00 */
[----:B------:R-:W1:Y:S01]  /*1830*/  LDCU UR48, c[0x0][0x374] ;  /* 0x00006e80ff3077ac */ /* 0x000e620008000800 */
[----:B--2---:R-:W-:-:S02]  /*1840*/  UIADD3 UR5, UPT, UPT, UR6, 0x7f, URZ ;  /* 0x0000007f06057890 */ /* 0x004fc4000fffe0ff */
[----:B------:R-:W-:Y:S02]  /*1850*/  UIADD3 UR56, UPT, UPT, UR6, 0xfe, URZ ;  /* 0x000000fe06387890 */ /* 0x000fe4000fffe0ff */
[----:B------:R-:W-:Y:S02]  /*1860*/  USHF.R.S32.HI UR4, URZ, 0x1f, UR5 ;  /* 0x0000001fff047899 */ /* 0x000fe40008011405 */
[----:B------:R-:W-:Y:S02]  /*1870*/  USEL UR40, UR40, 0x2, UP1 ;  /* 0x0000000228287887 */ /* 0x000fe40008800000 */
[----:B------:R-:W-:Y:S02]  /*1880*/  ULEA.HI UR4, UR4, UR5, URZ, 0x7 ;  /* 0x0000000504047291 */ /* 0x000fe4000f8f38ff */
[----:B------:R-:W-:Y:S02]  /*1890*/  USHF.L.U32 UR5, UR26, 0x5, URZ ;  /* 0x000000051a057899 */ /* 0x000fe400080006ff */
[----:B------:R-:W-:-:S02]  /*18a0*/  USHF.R.S32.HI UR51, URZ, 0x7, UR4 ;  /* 0x00000007ff337899 */ /* 0x000fc40008011404 */
[----:B------:R-:W-:Y:S02]  /*18b0*/  UIADD3 UR4, UPT, UPT, UR6, -0x1, URZ ;  /* 0xffffffff06047890 */ /* 0x000fe4000fffe0ff */
[----:B------:R-:W-:Y:S02]  /*18c0*/  UISETP.LT.U32.AND UP0, UPT, UR51, 0x4, UPT ;  /* 0x000000043300788c */ /* 0x000fe4000bf01070 */
[----:B------:R-:W-:Y:S02]  /*18d0*/  UISETP.GE.U32.AND UP2, UPT, UR4, -0xff, UPT ;  /* 0xffffff010400788c */ /* 0x000fe4000bf46070 */
[----:B------:R-:W-:Y:S02]  /*18e0*/  USEL UR50, UR51, 0x4, UP0 ;  /* 0x0000000433327887 */ /* 0x000fe40008000000 */
[----:B------:R-:W-:Y:S02]  /*18f0*/  ULOP3.LUT UR53, UR5, 0x20, URZ, 0xe2, !UPT ;  /* 0x0000002005357892 */ /* 0x000fe4000f8ee2ff */
[----:B------:R-:W-:-:S02]  /*1900*/  UIADD3 UR39, UPT, UPT, UR50, -0x1, URZ ;  /* 0xffffffff32277890 */ /* 0x000fc4000fffe0ff */
[----:B------:R-:W-:Y:S01]  /*1910*/  UIADD3 UR54, UPT, UPT, UR51, -UR50, URZ ;  /* 0x8000003233367290 */ /* 0x000fe2000fffe0ff */
[----:B------:R-:W-:Y:S02]  /*1920*/  UMOV UR29, URZ ;  /* 0x000000ff001d7c82 */ /* 0x000fe40008000000 */
[----:B------:R-:W-:-:S04]  /*1930*/  @UP2 UIADD3 UR39, UPT, UPT, UR50, URZ, URZ ;  /* 0x000000ff32272290 */ /* 0x000fc8000fffe0ff */
[----:B-1-34-:R-:W-:-:S12]  /*1940*/  UIADD3 UR39, UPT, UPT, UR39, 0x1, URZ ;  /* 0x0000000127277890 */ /* 0x01afd8000fffe0ff */
.L_x_46:
[----:B------:R-:W-:Y:S01]  /*1950*/  UISETP.NE.AND UP0, UPT, UR52, URZ, UPT ;  /* 0x000000ff3400728c */ /* 0x000fe2000bf05270 */
[----:B------:R-:W1:Y:S08]  /*1960*/  S2UR UR52, SR_CgaCtaId ;  /* 0x00000000003479c3 */ /* 0x000e700000008800 */
[----:B---3--:R-:W-:Y:S05]  /*1970*/  BRA.U UP0, `(.L_x_23) ;  /* 0x0000000100347547 */ /* 0x008fea000b800000 */
[----:B------:R-:W2:Y:S01]  /*1980*/  S2R R0, SR_CgaCtaId ;  /* 0x0000000000007919 */ /* 0x000ea20000008800 */
[----:B------:R-:W-:-:S04]  /*1990*/  MOV R2, 0x400 ;  /* 0x0000040000027802 */ /* 0x000fc80000000f00 */
[----:B--2---:R-:W-:Y:S02]  /*19a0*/  LEA R0, R0, R2, 0x18 ;  /* 0x0000000200007211 */ /* 0x004fe400078ec0ff */
[----:B------:R-:W-:-:S03]  /*19b0*/  SHF.L.U32 R2, R8, 0x1f, RZ ;  /* 0x0000001f08027819 */ /* 0x000fc600000006ff */
[----:B------:R-:W-:-:S04]  /*19c0*/  IMAD R0, R9, 0x8, R0 ;  /* 0x0000000809007824 */ /* 0x000fc800078e0200 */
[----:B------:R-:W2:Y:S02]  /*19d0*/  SYNCS.PHASECHK.TRANS64.TRYWAIT P0, [R0+URZ+0x100], R2 ;  /* 0x00010002000075a7 */ /* 0x000ea400080011ff */
[----:B--2---:R-:W-:Y:S05]  /*19e0*/  @!P0 BRA `(.L_x_24) ;  /* 0x0000007000388947 */ /* 0x004fea0003800000 */
.L_x_142:
[----:B------:R-:W-:Y:S01]  /*19f0*/  VIADD R9, R9, 0x1 ;  /* 0x0000000109097836 */ /* 0x000fe20000000000 */
[----:B------:R2:W-:Y:S04]  /*1a00*/  SYNCS.ARRIVE.TRANS64.A1T0 RZ, [R0+URZ+0xf0], RZ ;  /* 0x0000f0ff00ff79a7 */ /* 0x0005e800081000ff */
[----:B------:R-:W-:-:S04]  /*1a10*/  ISETP.NE.AND P0, PT, R9, 0x2, PT ;  /* 0x000000020900780c */ /* 0x000fc80003f05270 */
[----:B------:R-:W-:Y:S02]  /*1a20*/  SEL R9, R9, RZ, P0 ;  /* 0x000000ff09097207 */ /* 0x000fe40000000000 */
[----:B--2---:R-:W-:-:S04]  /*1a30*/  SEL R0, RZ, 0x1, P0 ;  /* 0x00000001ff007807 */ /* 0x004fc80000000000 */
[----:B------:R-:W-:-:S07]  /*1a40*/  LOP3.LUT R8, R8, R0, RZ, 0x3c, !PT ;  /* 0x0000000008087212 */ /* 0x000fce00078e3cff */
.L_x_23:
[----:B------:R-:W-:Y:S01]  /*1a50*/  UMOV UR21, 0x400 ;  /* 0x0000040000157882 */ /* 0x000fe20000000000 */
[----:B------:R-:W-:Y:S01]  /*1a60*/  SHF.L.U32 R0, R12, 0x1f, RZ ;  /* 0x0000001f0c007819 */ /* 0x000fe200000006ff */
[----:B-1----:R-:W-:Y:S02]  /*1a70*/  ULEA UR21, UR52, UR21, 0x18 ;  /* 0x0000001534157291 */ /* 0x002fe4000f8ec0ff */
[----:B------:R-:W-:Y:S02]  /*1a80*/  UISETP.GE.U32.AND UP0, UPT, UR56, 0xff, UPT ;  /* 0x000000ff3800788c */ /* 0x000fe4000bf06070 */
[----:B------:R-:W-:Y:S02]  /*1a90*/  ULEA UR4, UR29, UR21, 0x3 ;  /* 0x000000151d047291 */ /* 0x000fe4000f8e18ff */
[----:B------:R-:W-:Y:S02]  /*1aa0*/  ULEA UR19, UR20, UR55, 0x1 ;  /* 0x0000003714137291 */ /* 0x000fe4000f8e08ff */
[----:B------:R-:W-:-:S02]  /*1ab0*/  ULEA UR35, UR16, UR53, 0x6 ;  /* 0x0000003510237291 */ /* 0x000fc4000f8e30ff */
[----:B------:R-:W-:Y:S01]  /*1ac0*/  USHF.L.U32 UR19, UR19, 0x6, URZ ;  /* 0x0000000613137899 */ /* 0x000fe200080006ff */
[----:B------:R-:W-:Y:S02]  /*1ad0*/  UMOV UR7, URZ ;  /* 0x000000ff00077c82 */ /* 0x000fe40008000000 */
[----:B------:R1:W2:Y:S01]  /*1ae0*/  SYNCS.PHASECHK.TRANS64.TRYWAIT P1, [UR4+0x20], R0 ;  /* 0x00002000ff0075a7 */ /* 0x0002a20008021104 */
[----:B------:R-:W-:Y:S08]  /*1af0*/  BRA.U !UP0, `(.L_x_25) ;  /* 0x00000005080c7547 */ /* 0x000ff0000b800000 */
[----:B------:R-:W-:Y:S01]  /*1b00*/  UMOV UR13, URZ ;  /* 0x000000ff000d7c82 */ /* 0x000fe20008000000 */
[----:B------:R-:W-:-:S05]  /*1b10*/  UMOV UR5, UR29 ;  /* 0x0000001d00057c82 */ /* 0x000fca0008000000 */
.L_x_33:
[----:B------:R-:W-:Y:S01]  /*1b20*/  ULEA UR33, UR5, UR21, 0x3 ;  /* 0x0000001505217291 */ /* 0x000fe2000f8e18ff */
[----:B--2---:R-:W-:Y:S01]  /*1b30*/  @!P4 MOV R2, 0xc000 ;  /* 0x0000c0000002c802 */ /* 0x004fe20000000f00 */
[----:B--23--:R-:W-:Y:S10]  /*1b40*/  @P1 BRA `(.L_x_26) ;  /* 0x00000000000c1947 */ /* 0x00cff40003800000 */
[----:B------:R-:W-:-:S04]  /*1b50*/  SHF.L.U32 R3, R12, 0x1f, RZ ;  /* 0x0000001f0c037819 */ /* 0x000fc800000006ff */
[----:B------:R-:W2:Y:S02]  /*1b60*/  SYNCS.PHASECHK.TRANS64.TRYWAIT P0, [UR33+0x20], R3 ;  /* 0x00002003ff0075a7 */ /* 0x000ea40008001121 */
[----:B--2---:R-:W-:Y:S05]  /*1b70*/  @!P0 BRA `(.L_x_27) ;  /* 0x0000006c00e88947 */ /* 0x004fea0003800000 */
.L_x_26:
[----:B------:R2:W-:Y:S01]  /*1b80*/  @!P4 SYNCS.ARRIVE.TRANS64 RZ, [UR33], R2 ;  /* 0x00000002ffffc9a7 */ /* 0x0005e20008000021 */
[----:B------:R-:W-:-:S04]  /*1b90*/  ULOP3.LUT UR4, UR40, 0x2, URZ, 0xfc, !UPT ;  /* 0x0000000228047892 */ /* 0x000fc8000f8efcff */
[----:B------:R-:W-:-:S09]  /*1ba0*/  UISETP.NE.AND UP0, UPT, UR4, 0x2, UPT ;  /* 0x000000020400788c */ /* 0x000fd2000bf05270 */
[----:B------:R-:W-:Y:S05]  /*1bb0*/  BRA.U UP0, `(.L_x_28) ;  /* 0x0000000100047547 */ /* 0x000fea000b800000 */
[----:B------:R-:W-:Y:S05]  /*1bc0*/  BPT.TRAP 0x1 ;  /* 0x000000040000795c */ /* 0x000fea0000300000 */
.L_x_28:
[----:B------:R-:W-:Y:S04]  /*1bd0*/  BSSY.RECONVERGENT B0, `(.L_x_29) ;  /* 0x0000003000007945 */ /* 0x000fe80003800200 */
[----:B------:R-:W-:Y:S05]  /*1be0*/  @P3 BRA `(.L_x_30) ;  /* 0x0000000000043947 */ /* 0x000fea0003800000 */
[----:B------:R-:W-:Y:S05]  /*1bf0*/  BPT.TRAP 0x1 ;  /* 0x000000040000795c */ /* 0x000fea0000300000 */
.L_x_30:
[----:B------:R-:W-:Y:S05]  /*1c00*/  BSYNC.RECONVERGENT B0 ;  /* 0x0000000000007941 */ /* 0x000fea0003800200 */
.L_x_29:
[----:B------:R-:W-:Y:S01]  /*1c10*/  UIADD3 UR4, UPT, UPT, UR5, 0x1, URZ ;  /* 0x0000000105047890 */ /* 0x000fe2000fffe0ff */
[----:B------:R-:W-:Y:S01]  /*1c20*/  BSSY.RECONVERGENT B0, `(.L_x_31) ;  /* 0x000002b000007945 */ /* 0x000fe20003800200 */
[----:B------:R-:W-:Y:S02]  /*1c30*/  ELECT P0, URZ, PT ;  /* 0x0000000000ff782f */ /* 0x000fe40003800000 */
[----:B------:R-:W-:-:S04]  /*1c40*/  UISETP.NE.AND UP0, UPT, UR4, 0x4, UPT ;  /* 0x000000040400788c */ /* 0x000fc8000bf05270 */
[----:B------:R-:W-:Y:S02]  /*1c50*/  USEL UR6, URZ, 0x1, UP0 ;  /* 0x00000001ff067887 */ /* 0x000fe40008000000 */
[----:B------:R-:W-:-:S04]  /*1c60*/  USEL UR29, UR4, URZ, UP0 ;  /* 0x000000ff041d7287 */ /* 0x000fc80008000000 */
[----:B------:R-:W-:Y:S01]  /*1c70*/  ULEA UR4, UR29, UR21, 0x3 ;  /* 0x000000151d047291 */ /* 0x000fe2000f8e18ff */
[----:B------:R-:W-:-:S04]  /*1c80*/  LOP3.LUT R12, R12, UR6, RZ, 0x3c, !PT ;  /* 0x000000060c0c7c12 */ /* 0x000fc8000f8e3cff */
[----:B-1----:R-:W-:-:S04]  /*1c90*/  SHF.L.U32 R0, R12, 0x1f, RZ ;  /* 0x0000001f0c007819 */ /* 0x002fc800000006ff */
[----:B------:R1:W3:Y:S01]  /*1ca0*/  SYNCS.PHASECHK.TRANS64.TRYWAIT P1, [UR4+0x20], R0 ;  /* 0x00002000ff0075a7 */ /* 0x0002e20008021104 */
[----:B------:R-:W-:Y:S05]  /*1cb0*/  @!P0 BRA `(.L_x_32) ;  /* 0x0000000000848947 */ /* 0x000fea0003800000 */
[----:B------:R-:W-:Y:S02]  /*1cc0*/  ULEA UR24, UR5, UR38, 0xd ;  /* 0x0000002605187291 */ /* 0x000fe4000f8e68ff */
[----:B------:R-:W-:Y:S02]  /*1cd0*/  ULEA UR8, UR5, UR37, 0xe ;  /* 0x0000002505087291 */ /* 0x000fe4000f8e70ff */
[----:B------:R-:W-:Y:S02]  /*1ce0*/  UIADD3 UR6, UP1, UPT, UR46, 0x80, URZ ;  /* 0x000000802e067890 */ /* 0x000fe4000ff3e0ff */
[----:B------:R-:W-:Y:S02]  /*1cf0*/  ULEA UR24, UR24, UR21, 0x1 ;  /* 0x0000001518187291 */ /* 0x000fe4000f8e08ff */
[----:B------:R-:W-:Y:S02]  /*1d00*/  USHF.L.U32 UR34, UR13, 0x7, URZ ;  /* 0x000000070d227899 */ /* 0x000fe400080006ff */
[----:B------:R-:W-:-:S02]  /*1d10*/  UIADD3 UR14, UP0, UPT, UR46, 0x180, URZ ;  /* 0x000001802e0e7890 */ /* 0x000fc4000ff1e0ff */
[----:B------:R-:W-:Y:S02]  /*1d20*/  ULEA UR8, UR8, UR21, 0x1 ;  /* 0x0000001508087291 */ /* 0x000fe4000f8e08ff */
[----:B------:R-:W-:Y:S02]  /*1d30*/  UIADD3.X UR7, UPT, UPT, URZ, UR47, URZ, UP1, !UPT ;  /* 0x0000002fff077290 */ /* 0x000fe40008ffe4ff */
[----:B------:R-:W-:Y:S02]  /*1d40*/  UIADD3 UR32, UPT, UPT, UR24, 0x4400, URZ ;  /* 0x0000440018207890 */ /* 0x000fe4000fffe0ff */
[----:B------:R-:W-:Y:S02]  /*1d50*/  UPRMT UR4, URZ, 0x5410, UR31 ;  /* 0x00005410ff047896 */ /* 0x000fe4000800001f */
[----:B------:R-:W-:Y:S02]  /*1d60*/  UIADD3 UR26, UPT, UPT, UR34, 0x40, URZ ;  /* 0x00000040221a7890 */ /* 0x000fe4000fffe0ff */
[----:B------:R-:W-:-:S02]  /*1d70*/  UIADD3 UR24, UPT, UPT, UR24, 0x6400, URZ ;  /* 0x0000640018187890 */ /* 0x000fc4000fffe0ff */
[----:B------:R-:W-:Y:S02]  /*1d80*/  UIADD3.X UR15, UPT, UPT, URZ, UR47, URZ, UP0, !UPT ;  /* 0x0000002fff0f7290 */ /* 0x000fe400087fe4ff */
[----:B------:R-:W-:Y:S02]  /*1d90*/  UIADD3 UR16, UPT, UPT, UR8, 0x14400, URZ ;  /* 0x0001440008107890 */ /* 0x000fe4000fffe0ff */
[----:B------:R-:W-:Y:S02]  /*1da0*/  UPRMT UR22, URZ, 0x5410, UR30 ;  /* 0x00005410ff167896 */ /* 0x000fe4000800001e */
[----:B------:R-:W-:Y:S01]  /*1db0*/  UIADD3 UR8, UPT, UPT, UR8, 0x18400, URZ ;  /* 0x0001840008087890 */ /* 0x000fe2000fffe0ff */
[----:B------:R-:W-:Y:S01]  /*1dc0*/  UMOV UR44, 0x0 ;  /* 0x00000000002c7882 */ /* 0x000fe20000000000 */
[----:B------:R-:W-:Y:S01]  /*1dd0*/  UMOV UR45, 0x10000000 ;  /* 0x10000000002d7882 */ /* 0x000fe20000000000 */
[----:B------:R-:W-:Y:S01]  /*1de0*/  UMOV UR25, UR33 ;  /* 0x0000002100197c82 */ /* 0x000fe20008000000 */
[----:B------:R-:W-:Y:S01]  /*1df0*/  UMOV UR27, UR35 ;  /* 0x00000023001b7c82 */ /* 0x000fe20008000000 */
[----:B------:R-:W-:Y:S01]  /*1e00*/  UMOV UR28, UR36 ;  /* 0x00000024001c7c82 */ /* 0x000fe20008000000 */
[----:B------:R-:W-:Y:S01]  /*1e10*/  UMOV UR17, UR33 ;  /* 0x0000002100117c82 */ /* 0x000fe20008000000 */
[----:B------:R-:W-:Y:S01]  /*1e20*/  UMOV UR20, UR36 ;  /* 0x0000002400147c82 */ /* 0x000fe20008000000 */
[----:B------:R-:W-:Y:S01]  /*1e30*/  UMOV UR18, UR34 ;  /* 0x0000002200127c82 */ /* 0x000fe20008000000 */
[----:B------:R4:W-:Y:S01]  /*1e40*/  UTMALDG.3D.MULTICAST [UR32], [UR6], UR4, desc[UR44] ;  /* 0x00002c20060073b4 */ /* 0x0009e20008011804 */
[----:B------:R-:W-:Y:S01]  /*1e50*/  UMOV UR9, UR33 ;  /* 0x0000002100097c82 */ /* 0x000fe20008000000 */
[----:B------:R-:W-:Y:S01]  /*1e60*/  UMOV UR11, UR19 ;  /* 0x00000013000b7c82 */ /* 0x000fe20008000000 */
[----:B------:R-:W-:Y:S01]  /*1e70*/  UMOV UR12, UR36 ;  /* 0x00000024000c7c82 */ /* 0x000fe20008000000 */
[----:B------:R-:W-:Y:S01]  /*1e80*/  UMOV UR10, UR26 ;  /* 0x0000001a000a7c82 */ /* 0x000fe20008000000 */
[----:B------:R4:W-:Y:S01]  /*1e90*/  UTMALDG.3D.MULTICAST [UR24], [UR6], UR4, desc[UR44] ;  /* 0x00002c18060073b4 */ /* 0x0009e20008011804 */
[----:B------:R4:W-:Y:S01]  /*1ea0*/  UTMALDG.3D.MULTICAST [UR16], [UR14], UR22, desc[UR44] ;  /* 0x00002c100e0073b4 */ /* 0x0009e20008011816 */
[----:B------:R4:W-:Y:S02]  /*1eb0*/  UTMALDG.3D.MULTICAST [UR8], [UR14], UR22, desc[UR44] ;  /* 0x00002c080e0073b4 */ /* 0x0009e40008011816 */
[----:B----4-:R-:W-:Y:S01]  /*1ec0*/  NOP ;  /* 0x0000000000007918 */ /* 0x010fe20000000000 */
.L_x_32:
[----:B------:R-:W-:Y:S05]  /*1ed0*/  BSYNC.RECONVERGENT B0 ;  /* 0x0000000000007941 */ /* 0x000fea0003800200 */
.L_x_31:
[----:B------:R-:W-:Y:S01]  /*1ee0*/  UIADD3 UR13, UPT, UPT, UR13, 0x1, URZ ;  /* 0x000000010d0d7890 */ /* 0x000fe2000fffe0ff */
[----:B------:R-:W-:Y:S01]  /*1ef0*/  UMOV UR5, UR29 ;  /* 0x0000001d00057c82 */ /* 0x000fe20008000000 */
[----:B------:R-:W-:Y:S02]  /*1f00*/  UMOV UR7, UR39 ;  /* 0x0000002700077c82 */ /* 0x000fe40008000000 */
[----:B------:R-:W-:-:S09]  /*1f10*/  UISETP.NE.AND UP0, UPT, UR13, UR39, UPT ;  /* 0x000000270d00728c */ /* 0x000fd2000bf05270 */
[----:B------:R-:W-:Y:S05]  /*1f20*/  BRA.U UP0, `(.L_x_33) ;  /* 0xfffffff900fc7547 */ /* 0x000fea000b83ffff */
.L_x_25:
[----:B------:R-:W-:Y:S01]  /*1f30*/  ULEA UR4, UR29, UR21, 0x3 ;  /* 0x000000151d047291 */ /* 0x000fe2000f8e18ff */
[----:B-1----:R-:W-:Y:S01]  /*1f40*/  SHF.L.U32 R0, R12, 0x1f, RZ ;  /* 0x0000001f0c007819 */ /* 0x002fe200000006ff */
[----:B------:R-:W-:Y:S01]  /*1f50*/  @!P2 SYNCS.ARRIVE.TRANS64.A1T0 RZ, [UR21+0x88], RZ ;  /* 0x000088ffffffa9a7 */ /* 0x000fe20008100015 */
[----:B------:R-:W-:-:S06]  /*1f60*/  UISETP.GT.AND UP0, UPT, UR51, UR50, UPT ;  /* 0x000000323300728c */ /* 0x000fcc000bf04270 */
[----:B--23--:R1:W2:Y:S03]  /*1f70*/  SYNCS.PHASECHK.TRANS64.TRYWAIT P1, [UR4+0x20], R0 ;  /* 0x00002000ff0075a7 */ /* 0x00c2a60008021104 */
[----:B------:R-:W-:Y:S05]  /*1f80*/  BRA.U !UP0, `(.L_x_34) ;  /* 0x0000000508087547 */ /* 0x000fea000b800000 */
[----:B------:R-:W-:Y:S01]  /*1f90*/  UIADD3 UR13, UPT, UPT, UR54, UR7, URZ ;  /* 0x00000007360d7290 */ /* 0x000fe2000fffe0ff */
[----:B------:R-:W-:-:S11]  /*1fa0*/  UMOV UR5, UR29 ;  /* 0x0000001d00057c82 */ /* 0x000fd60008000000 */
.L_x_42:
[----:B------:R-:W-:Y:S01]  /*1fb0*/  ULEA UR33, UR5, UR21, 0x3 ;  /* 0x0000001505217291 */ /* 0x000fe2000f8e18ff */
[----:B--2---:R-:W-:Y:S01]  /*1fc0*/  @!P4 MOV R2, 0xc000 ;  /* 0x0000c0000002c802 */ /* 0x004fe20000000f00 */
[----:B--23--:R-:W-:Y:S10]  /*1fd0*/  @P1 BRA `(.L_x_35) ;  /* 0x00000000000c1947 */ /* 0x00cff40003800000 */
[----:B------:R-:W-:-:S04]  /*1fe0*/  SHF.L.U32 R3, R12, 0x1f, RZ ;  /* 0x0000001f0c037819 */ /* 0x000fc800000006ff */
[----:B------:R-:W2:Y:S02]  /*1ff0*/  SYNCS.PHASECHK.TRANS64.TRYWAIT P0, [UR33+0x20], R3 ;  /* 0x00002003ff0075a7 */ /* 0x000ea40008001121 */
[----:B--2---:R-:W-:Y:S05]  /*2000*/  @!P0 BRA `(.L_x_36) ;  /* 0x0000006800dc8947 */ /* 0x004fea0003800000 */
.L_x_35:
[----:B------:R2:W-:Y:S01]  /*2010*/  @!P4 SYNCS.ARRIVE.TRANS64 RZ, [UR33], R2 ;  /* 0x00000002ffffc9a7 */ /* 0x0005e20008000021 */
[----:B------:R-:W-:-:S04]  /*2020*/  ULOP3.LUT UR4, UR40, 0x2, URZ, 0xfc, !UPT ;  /* 0x0000000228047892 */ /* 0x000fc8000f8efcff */
[----:B------:R-:W-:-:S09]  /*2030*/  UISETP.NE.AND UP0, UPT, UR4, 0x2, UPT ;  /* 0x000000020400788c */ /* 0x000fd2000bf05270 */
[----:B------:R-:W-:Y:S05]  /*2040*/  BRA.U UP0, `(.L_x_37) ;  /* 0x0000000100047547 */ /* 0x000fea000b800000 */
[----:B------:R-:W-:Y:S05]  /*2050*/  BPT.TRAP 0x1 ;  /* 0x000000040000795c */ /* 0x000fea0000300000 */
.L_x_37:
[----:B------:R-:W-:Y:S04]  /*2060*/  BSSY.RECONVERGENT B0, `(.L_x_38) ;  /* 0x0000003000007945 */ /* 0x000fe80003800200 */
[----:B------:R-:W-:Y:S05]  /*2070*/  @P3 BRA `(.L_x_39) ;  /* 0x0000000000043947 */ /* 0x000fea0003800000 */
[----:B------:R-:W-:Y:S05]  /*2080*/  BPT.TRAP 0x1 ;  /* 0x000000040000795c */ /* 0x000fea0000300000 */
.L_x_39:
[----:B------:R-:W-:Y:S05]  /*2090*/  BSYNC.RECONVERGENT B0 ;  /* 0x0000000000007941 */ /* 0x000fea0003800200 */
.L_x_38:
        /* <DEDUP_REMOVED lines=44> */
.L_x_41:
[----:B------:R-:W-:Y:S05]  /*2360*/  BSYNC.RECONVERGENT B0 ;  /* 0x0000000000007941 */ /* 0x000fea0003800200 */
.L_x_40:
[----:B------:R-:W-:Y:S01]  /*2370*/  UIADD3 UR7, UPT, UPT, UR7, 0x1, URZ ;  /* 0x0000000107077890 */ /* 0x000fe2000fffe0ff */
[----:B------:R-:W-:-:S03]  /*2380*/  UMOV UR5, UR29 ;  /* 0x0000001d00057c82 */ /* 0x000fc60008000000 */
[----:B------:R-:W-:-:S09]  /*2390*/  UISETP.NE.AND UP0, UPT, UR7, UR13, UPT ;  /* 0x0000000d0700728c */ /* 0x000fd2000bf05270 */
[----:B------:R-:W-:Y:S05]  /*23a0*/  BRA.U UP0, `(.L_x_42) ;  /* 0xfffffffd00007547 */ /* 0x000fea000b83ffff */
.L_x_34:
[C---:B------:R-:W-:Y:S01]  /*23b0*/  LEA R3, R11.reuse, UR21, 0x3 ;  /* 0x000000150b037c11 */ /* 0x040fe2000f8e18ff */
[----:B------:R-:W-:Y:S01]  /*23c0*/  NOP ;  /* 0x0000000000007918 */ /* 0x000fe20000000000 */
[----:B-1----:R-:W-:Y:S02]  /*23d0*/  SHF.L.U32 R0, R10, 0x1f, RZ ;  /* 0x0000001f0a007819 */ /* 0x002fe400000006ff */
[----:B------:R-:W-:Y:S02]  /*23e0*/  LEA R4, R11, UR21, 0x4 ;  /* 0x000000150b047c11 */ /* 0x000fe4000f8e20ff */
[----:B------:R-:W1:Y:S02]  /*23f0*/  SYNCS.PHASECHK.TRANS64.TRYWAIT P0, [R3+URZ+0x90], R0 ;  /* 0x00009000030075a7 */ /* 0x000e6400080011ff */
[----:B-1----:R-:W-:Y:S05]  /*2400*/  @!P0 BRA `(.L_x_43) ;  /* 0x0000006400f48947 */ /* 0x002fea0003800000 */
.L_x_145:
[----:B------:R-:W4:Y:S01]  /*2410*/  LDS.128 R4, [R4+0x120] ;  /* 0x0001200004047984 */ /* 0x000f220000000c00 */
[----:B------:R-:W-:Y:S01]  /*2420*/  UISETP.GE.AND UP0, UPT, UR42, 0x1, UPT ;  /* 0x000000012a00788c */ /* 0x000fe2000bf06270 */
[----:B------:R-:W-:Y:S01]  /*2430*/  @!PT LDS RZ, [RZ] ;  /* 0x00000000fffff984 */ /* 0x000fe20000000800 */
[----:B------:R-:W-:Y:S01]  /*2440*/  @!PT LDS RZ, [RZ] ;  /* 0x00000000fffff984 */ /* 0x000fe20000000800 */
[----:B------:R-:W-:Y:S01]  /*2450*/  @!PT LDS RZ, [RZ] ;  /* 0x00000000fffff984 */ /* 0x000fe20000000800 */
[----:B------:R-:W-:Y:S01]  /*2460*/  @!PT LDS RZ, [RZ] ;  /* 0x00000000fffff984 */ /* 0x000fe20000000800 */
[----:B------:R1:W-:Y:S06]  /*2470*/  MEMBAR.ALL.CTA ;  /* 0x0000000000007992 */ /* 0x0003ec0000008000 */
[----:B-1----:R-:W1:Y:S01]  /*2480*/  FENCE.VIEW.ASYNC.S ;  /* 0x00000000000073c6 */ /* 0x002e620000000000 */
[----:B----4-:R-:W-:-:S13]  /*2490*/  LOP3.LUT P0, RZ, R6, 0x1, RZ, 0xc0, !PT ;  /* 0x0000000106ff7812 */ /* 0x010fda000780c0ff */
[----:B-1----:R-:W-:Y:S01]  /*24a0*/  VOTEU.ANY UP1, P0 ;  /* 0x0000000000ff7886 */ /* 0x002fe20000020100 */
[----:B------:R-:W-:-:S13]  /*24b0*/  PLOP3.LUT P0, PT, PT, PT, UP1, 0x80, 0x8 ;  /* 0x000000000008781c */ /* 0x000fda0003f0f018 */
[----:B------:R-:W-:Y:S02]  /*24c0*/  @P0 LOP3.LUT R0, R5, 0xffff, RZ, 0xc0, !PT ;  /* 0x0000ffff05000812 */ /* 0x000fe400078ec0ff */
[----:B--2---:R-:W-:Y:S02]  /*24d0*/  @P0 MOV R2, R4 ;  /* 0x0000000400020202 */ /* 0x004fe40000000f00 */
[----:B------:R-:W-:Y:S01]  /*24e0*/  @P0 R2UR UR5, R0 ;  /* 0x00000000000502ca */ /* 0x000fe200000e0000 */
[----:B------:R-:W-:Y:S01]  /*24f0*/  VIADD R0, R3, 0xa0 ;  /* 0x000000a003007836 */ /* 0x000fe20000000000 */
[----:B------:R-:W-:Y:S02]  /*2500*/  @P0 SHF.R.U32.HI R4, RZ, 0x10, R5 ;  /* 0x00000010ff040819 */ /* 0x000fe40000011605 */
[----:B------:R-:W-:Y:S02]  /*2510*/  @P0 R2UR UR6, R2 ;  /* 0x00000000020602ca */ /* 0x000fe400000e0000 */
[----:B------:R-:W-:-:S02]  /*2520*/  PRMT R0, RZ, 0x654, R0 ;  /* 0x00000654ff007816 */ /* 0x000fc40000000000 */
[----:B------:R-:W-:Y:S02]  /*2530*/  @P0 R2UR UR4, R4 ;  /* 0x00000000040402ca */ /* 0x000fe400000e0000 */
[----:B------:R1:W-:Y:S03]  /*2540*/  SYNCS.ARRIVE.TRANS64.RED.A1T0 RZ, [R0+URZ], RZ ;  /* 0x000000ff00ff79a7 */ /* 0x0003e600081004ff */
[----:B------:R-:W-:-:S04]  /*2550*/  @UP1 UMOV UR41, UR5 ;  /* 0x0000000500291c82 */ /* 0x000fc80008000000 */
[----:B------:R-:W-:-:S04]  /*2560*/  @UP1 UMOV UR43, UR6 ;  /* 0x00000006002b1c82 */ /* 0x000fc80008000000 */
[----:B------:R-:W-:Y:S01]  /*2570*/  @UP1 UMOV UR36, UR4 ;  /* 0x0000000400241c82 */ /* 0x000fe20008000000 */
[----:B------:R-:W-:Y:S05]  /*2580*/  BRA.U !UP0, `(.L_x_44) ;  /* 0x0000000108d47547 */ /* 0x000fea000b800000 */
[----:B------:R-:W2:Y:S01]  /*2590*/  LDCU.128 UR12, c[0x0][0xb10] ;  /* 0x00016200ff0c77ac */ /* 0x000ea20008000c00 */
[----:B------:R-:W4:Y:S01]  /*25a0*/  LDCU UR22, c[0x0][0xb20] ;  /* 0x00016400ff1677ac */ /* 0x000f220008000800 */
[----:B------:R-:W3:Y:S01]  /*25b0*/  LDCU UR20, c[0x0][0xb0c] ;  /* 0x00016180ff1477ac */ /* 0x000ee20008000800 */
[----:B------:R-:W1:Y:S01]  /*25c0*/  LDCU.64 UR8, c[0x0][0xb28] ;  /* 0x00016500ff0877ac */ /* 0x000e620008000a00 */
[----:B------:R-:W-:Y:S02]  /*25d0*/  UISETP.NE.AND UP3, UPT, UR42, 0x1, UPT ;  /* 0x000000012a00788c */ /* 0x000fe4000bf65270 */
[----:B--2---:R-:W-:Y:S02]  /*25e0*/  UIMAD.WIDE.U32 UR6, UR48, UR15, URZ ;  /* 0x0000000f300672a5 */ /* 0x004fe4000f8e00ff */
[----:B------:R-:W-:Y:S02]  /*25f0*/  UIMAD.WIDE.U32 UR4, UR49, UR12, URZ ;  /* 0x0000000c310472a5 */ /* 0x000fe4000f8e00ff */
[----:B------:R-:W-:-:S02]  /*2600*/  UISETP.NE.AND UP0, UPT, UR14, 0x1, UPT ;  /* 0x000000010e00788c */ /* 0x000fc4000bf05270 */
[----:B------:R-:W-:Y:S01]  /*2610*/  UIMAD.WIDE.U32 UR18, UR41, UR15, URZ ;  /* 0x0000000f291272a5 */ /* 0x000fe2000f8e00ff */
[----:B------:R-:W-:Y:S02]  /*2620*/  UMOV UR6, UR7 ;  /* 0x0000000700067c82 */ /* 0x000fe40008000000 */
[----:B------:R-:W-:Y:S01]  /*2630*/  UMOV UR4, UR5 ;  /* 0x0000000500047c82 */ /* 0x000fe20008000000 */
[----:B----4-:R-:W-:Y:S02]  /*2640*/  USHF.R.U32.HI UR6, URZ, UR22, UR6 ;  /* 0x00000016ff067299 */ /* 0x010fe40008011606 */
[----:B---3--:R-:W-:Y:S02]  /*2650*/  UISETP.NE.AND UP2, UPT, UR20, 0x1, UPT ;  /* 0x000000011400788c */ /* 0x008fe4000bf45270 */
[----:B------:R-:W-:Y:S02]  /*2660*/  USHF.R.U32.HI UR4, URZ, UR13, UR4 ;  /* 0x0000000dff047299 */ /* 0x000fe40008011604 */
[----:B------:R-:W-:-:S02]  /*2670*/  USEL UR5, UR48, UR6, !UP0 ;  /* 0x0000000630057287 */ /* 0x000fc4000c000000 */
[----:B------:R-:W-:Y:S02]  /*2680*/  USEL UR6, UR49, UR4, !UP2 ;  /* 0x0000000431067287 */ /* 0x000fe4000d000000 */
[----:B-1----:R-:W-:Y:S01]  /*2690*/  UIMAD.WIDE.U32 UR10, UR5, UR8, URZ ;  /* 0x00000008050a72a5 */ /* 0x002fe2000f8e00ff */
[----:B------:R-:W-:Y:S01]  /*26a0*/  UMOV UR4, UR19 ;  /* 0x0000001300047c82 */ /* 0x000fe20008000000 */
[----:B------:R-:W-:Y:S02]  /*26b0*/  UIMAD.WIDE.U32 UR16, UR43, UR12, URZ ;  /* 0x0000000c2b1072a5 */ /* 0x000fe4000f8e00ff */
[----:B------:R-:W-:-:S03]  /*26c0*/  UIMAD.WIDE.U32 UR18, UR6, UR8, URZ ;  /* 0x00000008061272a5 */ /* 0x000fc6000f8e00ff */
[----:B------:R-:W-:Y:S01]  /*26d0*/  UMOV UR10, UR11 ;  /* 0x0000000b000a7c82 */ /* 0x000fe20008000000 */
[----:B------:R-:W-:Y:S02]  /*26e0*/  USHF.R.U32.HI UR4, URZ, UR22, UR4 ;  /* 0x00000016ff047299 */ /* 0x000fe40008011604 */
[----:B------:R-:W-:Y:S01]  /*26f0*/  @UP3 USHF.R.U32.HI UR5, URZ, UR9, UR10 ;  /* 0x00000009ff053299 */ /* 0x000fe2000801160a */
[----:B------:R-:W-:Y:S01]  /*2700*/  UMOV UR16, UR17 ;  /* 0x0000001100107c82 */ /* 0x000fe20008000000 */
[----:B------:R-:W-:Y:S01]  /*2710*/  UMOV UR18, UR19 ;  /* 0x0000001300127c82 */ /* 0x000fe20008000000 */
[----:B------:R-:W-:Y:S02]  /*2720*/  USHF.R.U32.HI UR13, URZ, UR13, UR16 ;  /* 0x0000000dff0d7299 */ /* 0x000fe40008011610 */
[----:B------:R-:W-:Y:S02]  /*2730*/  USEL UR4, UR41, UR4, !UP0 ;  /* 0x0000000429047287 */ /* 0x000fe4000c000000 */
[----:B------:R-:W-:-:S02]  /*2740*/  @UP3 USHF.R.U32.HI UR6, URZ, UR9, UR18 ;  /* 0x00000009ff063299 */ /* 0x000fc40008011612 */
[----:B------:R-:W-:Y:S02]  /*2750*/  UIMAD UR7, UR42, UR5, URZ ;  /* 0x000000052a0772a4 */ /* 0x000fe4000f8e02ff */
[----:B------:R-:W-:Y:S02]  /*2760*/  USEL UR5, UR43, UR13, !UP2 ;  /* 0x0000000d2b057287 */ /* 0x000fe4000d000000 */
[----:B------:R-:W-:Y:S02]  /*2770*/  UIMAD UR10, UR42, UR6, URZ ;  /* 0x000000062a0a72a4 */ /* 0x000fe4000f8e02ff */
[----:B------:R-:W-:Y:S02]  /*2780*/  UISETP.GE.AND UP0, UPT, UR4, UR7, UPT ;  /* 0x000000070400728c */ /* 0x000fe4000bf06270 */
[----:B------:R-:W-:Y:S02]  /*2790*/  UIMAD.WIDE.U32 UR12, UR4, UR8, URZ ;  /* 0x00000008040c72a5 */ /* 0x000fe4000f8e00ff */
[----:B------:R-:W-:-:S02]  /*27a0*/  UISETP.GE.OR UP0, UPT, UR5, UR10, UP0 ;  /* 0x0000000a0500728c */ /* 0x000fc40008706670 */
        /* <DEDUP_REMOVED lines=19> */
.L_x_44:
[----:B------:R-:W2:Y:S02]  /*28e0*/  LDCU UR4, c[0x0][0xb30] ;  /* 0x00016600ff0477ac */ /* 0x000ea40008000800 */
[----:B--2---:R-:W-:-:S09]  /*28f0*/  UISETP.NE.AND UP0, UPT, UR4, 0x1, UPT ;  /* 0x000000010400788c */ /* 0x004fd2000bf05270 */
[----:B------:R-:W-:Y:S05]  /*2900*/  BRA.U UP0, `(.L_x_45) ;  /* 0x0000000100447547 */ /* 0x000fea000b800000 */
[----:B------:R-:W2:Y:S01]  /*2910*/  LDCU.128 UR8, c[0x0][0xb10] ;  /* 0x00016200ff0877ac */ /* 0x000ea20008000c00 */
[----:B------:R-:W4:Y:S01]  /*2920*/  LDCU UR12, c[0x0][0xb0c] ;  /* 0x00016180ff0c77ac */ /* 0x000f220008000800 */
[----:B------:R-:W1:Y:S01]  /*2930*/  LDCU UR13, c[0x0][0xb20] ;  /* 0x00016400ff0d77ac */ /* 0x000e620008000800 */
[----:B--2---:R-:W-:Y:S02]  /*2940*/  UIMAD.WIDE.U32 UR6, UR43, UR8, URZ ;  /* 0x000000082b0672a5 */ /* 0x004fe4000f8e00ff */
[----:B------:R-:W-:Y:S02]  /*2950*/  UIMAD.WIDE.U32 UR4, UR41, UR11, URZ ;  /* 0x0000000b290472a5 */ /* 0x000fe4000f8e00ff */
[----:B----4-:R-:W-:Y:S02]  /*2960*/  UISETP.NE.AND UP2, UPT, UR12, 0x1, UPT ;  /* 0x000000010c00788c */ /* 0x010fe4000bf45270 */
[----:B------:R-:W-:Y:S01]  /*2970*/  UISETP.NE.AND UP0, UPT, UR10, 0x1, UPT ;  /* 0x000000010a00788c */ /* 0x000fe2000bf05270 */
[----:B------:R-:W-:-:S02]  /*2980*/  UMOV UR6, UR7 ;  /* 0x0000000700067c82 */ /* 0x000fc40008000000 */
[----:B------:R-:W-:Y:S01]  /*2990*/  UMOV UR4, UR5 ;  /* 0x0000000500047c82 */ /* 0x000fe20008000000 */
[----:B------:R-:W-:Y:S02]  /*29a0*/  USHF.R.U32.HI UR9, URZ, UR9, UR6 ;  /* 0x00000009ff097299 */ /* 0x000fe40008011606 */
[----:B-1----:R-:W-:Y:S02]  /*29b0*/  USHF.R.U32.HI UR4, URZ, UR13, UR4 ;  /* 0x0000000dff047299 */ /* 0x002fe40008011604 */
[----:B------:R-:W-:Y:S02]  /*29c0*/  USEL UR5, UR43, UR9, !UP2 ;  /* 0x000000092b057287 */ /* 0x000fe4000d000000 */
[----:B------:R-:W-:-:S04]  /*29d0*/  USEL UR4, UR41, UR4, !UP0 ;  /* 0x0000000429047287 */ /* 0x000fc8000c000000 */
[----:B------:R-:W-:Y:S02]  /*29e0*/  UIADD3 UR6, UPT, UPT, UR5, -UR4, URZ ;  /* 0x8000000405067290 */ /* 0x000fe4000fffe0ff */
[----:B------:R-:W-:Y:S02]  /*29f0*/  UIADD3 UR4, UPT, UPT, -UR5, UR4, URZ ;  /* 0x0000000405047290 */ /* 0x000fe4000fffe1ff */
[----:B------:R-:W-:Y:S02]  /*2a00*/  UIMAD UR41, UR6, UR10, UR41 ;  /* 0x0000000a062972a4 */ /* 0x000fe4000f8e0229 */
[----:B------:R-:W-:-:S12]  /*2a10*/  UIMAD UR43, UR4, UR12, UR43 ;  /* 0x0000000c042b72a4 */ /* 0x000fd8000f8e022b */
.L_x_45:
[----:B------:R-:W-:Y:S01]  /*2a20*/  VIADD R11, R11, 0x1 ;  /* 0x000000010b0b7836 */ /* 0x000fe20000000000 */
[----:B------:R-:W-:Y:S01]  /*2a30*/  R2UR UR4, R47 ;  /* 0x000000002f0472ca */ /* 0x000fe200000e0000 */
[----:B------:R-:W-:Y:S01]  /*2a40*/  UIADD3 UR16, UPT, UPT, UR43, UR63, URZ ;  /* 0x0000003f2b107290 */ /* 0x000fe2000fffe0ff */
[----:B------:R-:W-:Y:S02]  /*2a50*/  PLOP3.LUT P2, PT, PT, PT, PT, 0x80, 0x8 ;  /* 0x000000000008781c */ /* 0x000fe40003f4f070 */
[----:B------:R-:W-:-:S04]  /*2a60*/  ISETP.NE.AND P0, PT, R11, 0x2, PT ;  /* 0x000000020b00780c */ /* 0x000fc80003f05270 */
[----:B-1----:R-:W-:Y:S02]  /*2a70*/  SEL R0, RZ, 0x1, P0 ;  /* 0x00000001ff007807 */ /* 0x002fe40000000000 */
[----:B------:R-:W-:Y:S02]  /*2a80*/  SEL R11, R11, RZ, P0 ;  /* 0x000000ff0b0b7207 */ /* 0x000fe40000000000 */
[----:B------:R-:W-:Y:S01]  /*2a90*/  LOP3.LUT R10, R10, R0, RZ, 0x3c, !PT ;  /* 0x000000000a0a7212 */ /* 0x000fe200078e3cff */
[----:B------:R-:W-:Y:S01]  /*2aa0*/  UIADD3 UR20, UPT, UPT, UR41, UR4, URZ ;  /* 0x0000000429147290 */ /* 0x000fe2000fffe0ff */
[----:B------:R-:W-:Y:S11]  /*2ab0*/  BRA.U UP1, `(.L_x_46) ;  /* 0xffffffed01a47547 */ /* 0x000ff6000b83ffff */
[----:B------:R-:W-:Y:S01]  /*2ac0*/  UIADD3 UR21, UPT, UPT, UR21, 0x20, URZ ;  /* 0x0000002015157890 */ /* 0x000fe2000fffe0ff */
[----:B------:R-:W-:-:S03]  /*2ad0*/  SHF.L.U32 R2, R12, 0x1f, RZ ;  /* 0x0000001f0c027819 */ /* 0x000fc600000006ff */
[----:B------:R-:W-:-:S09]  /*2ae0*/  ULEA UR4, UR29, UR21, 0x3 ;  /* 0x000000151d047291 */ /* 0x000fd2000f8e18ff */
[----:B------:R-:W1:Y:S02]  /*2af0*/  SYNCS.PHASECHK.TRANS64.TRYWAIT P0, [UR4], R2 ;  /* 0x00000002ff0075a7 */ /* 0x000e640008001104 */
[----:B-1----:R-:W-:Y:S05]  /*2b00*/  @!P0 BRA `(.L_x_47) ;  /* 0x0000006000488947 */ /* 0x002fea0003800000 */
.L_x_147:
[----:B------:R-:W-:-:S04]  /*2b10*/  UIADD3 UR4, UPT, UPT, UR29, 0x1, URZ ;  /* 0x000000011d047890 */ /* 0x000fc8000fffe0ff */
[----:B------:R-:W-:-:S04]  /*2b20*/  UISETP.NE.AND UP0, UPT, UR4, 0x4, UPT ;  /* 0x000000040400788c */ /* 0x000fc8000bf05270 */
[----:B------:R-:W-:Y:S02]  /*2b30*/  USEL UR6, URZ, 0x1, UP0 ;  /* 0x00000001ff067887 */ /* 0x000fe40008000000 */
[----:B------:R-:W-:-:S04]  /*2b40*/  USEL UR4, UR4, URZ, UP0 ;  /* 0x000000ff04047287 */ /* 0x000fc80008000000 */
[----:B------:R-:W-:Y:S01]  /*2b50*/  ULEA UR5, UR4, UR21, 0x3 ;  /* 0x0000001504057291 */ /* 0x000fe2000f8e18ff */
[----:B-1----:R-:W-:-:S04]  /*2b60*/  LOP3.LUT R2, R12, UR6, RZ, 0x3c, !PT ;  /* 0x000000060c027c12 */ /* 0x002fc8000f8e3cff */
[----:B------:R-:W-:-:S04]  /*2b70*/  SHF.L.U32 R3, R2, 0x1f, RZ ;  /* 0x0000001f02037819 */ /* 0x000fc800000006ff */
[----:B------:R-:W1:Y:S02]  /*2b80*/  SYNCS.PHASECHK.TRANS64.TRYWAIT P0, [UR5], R3 ;  /* 0x00000003ff0075a7 */ /* 0x000e640008001105 */
[----:B-1----:R-:W-:Y:S05]  /*2b90*/  @!P0 BRA `(.L_x_48) ;  /* 0x00000060003c8947 */ /* 0x002fea0003800000 */
.L_x_149:
[----:B------:R-:W-:-:S04]  /*2ba0*/  UIADD3 UR4, UPT, UPT, UR4, 0x1, URZ ;  /* 0x0000000104047890 */ /* 0x000fc8000fffe0ff */
[----:B------:R-:W-:-:S04]  /*2bb0*/  UISETP.NE.AND UP0, UPT, UR4, 0x4, UPT ;  /* 0x000000040400788c */ /* 0x000fc8000bf05270 */
[----:B------:R-:W-:Y:S02]  /*2bc0*/  USEL UR6, URZ, 0x1, UP0 ;  /* 0x00000001ff067887 */ /* 0x000fe40008000000 */
[----:B------:R-:W-:-:S04]  /*2bd0*/  USEL UR4, UR4, URZ, UP0 ;  /* 0x000000ff04047287 */ /* 0x000fc80008000000 */
[----:B------:R-:W-:Y:S01]  /*2be0*/  ULEA UR5, UR4, UR21, 0x3 ;  /* 0x0000001504057291 */ /* 0x000fe2000f8e18ff */
[----:B------:R-:W-:-:S04]  /*2bf0*/  LOP3.LUT R2, R2, UR6, RZ, 0x3c, !PT ;  /* 0x0000000602027c12 */ /* 0x000fc8000f8e3cff */
[----:B-1----:R-:W-:-:S04]  /*2c00*/  SHF.L.U32 R3, R2, 0x1f, RZ ;  /* 0x0000001f02037819 */ /* 0x002fc800000006ff */
[----:B------:R-:W1:Y:S02]  /*2c10*/  SYNCS.PHASECHK.TRANS64.TRYWAIT P0, [UR5], R3 ;  /* 0x00000003ff0075a7 */ /* 0x000e640008001105 */
[----:B-1----:R-:W-:Y:S05]  /*2c20*/  @!P0 BRA `(.L_x_49) ;  /* 0x0000006000308947 */ /* 0x002fea0003800000 */
.L_x_151:
[----:B------:R-:W-:-:S04]  /*2c30*/  UIADD3 UR4, UPT, UPT, UR4, 0x1, URZ ;  /* 0x0000000104047890 */ /* 0x000fc8000fffe0ff */
[----:B------:R-:W-:-:S04]  /*2c40*/  UISETP.NE.AND UP0, UPT, UR4, 0x4, UPT ;  /* 0x000000040400788c */ /* 0x000fc8000bf05270 */
[----:B------:R-:W-:Y:S02]  /*2c50*/  USEL UR5, URZ, 0x1, UP0 ;  /* 0x00000001ff057887 */ /* 0x000fe40008000000 */
[----:B------:R-:W-:-:S04]  /*2c60*/  USEL UR4, UR4, URZ, UP0 ;  /* 0x000000ff04047287 */ /* 0x000fc80008000000 */
[----:B------:R-:W-:Y:S01]  /*2c70*/  ULEA UR4, UR4, UR21, 0x3 ;  /* 0x0000001504047291 */ /* 0x000fe2000f8e18ff */
[----:B------:R-:W-:-:S04]  /*2c80*/  LOP3.LUT R2, R2, UR5, RZ, 0x3c, !PT ;  /* 0x0000000502027c12 */ /* 0x000fc8000f8e3cff */
[----:B------:R-:W-:Y:S01]  /*2c90*/  SHF.L.U32 R2, R2, 0x1f, RZ ;  /* 0x0000001f02027819 */ /* 0x000fe200000006ff */
[----:B-1----:R-:W-:-:S07]  /*2ca0*/  IMAD.U32 R0, RZ, RZ, UR4 ;  /* 0x00000004ff007e24 */ /* 0x002fce000f8e00ff */
.L_x_50:
[----:B-1----:R1:W2:Y:S02]  /*2cb0*/  SYNCS.PHASECHK.TRANS64.TRYWAIT P0, [R0+URZ], R2 ;  /* 0x00000002000075a7 */ /* 0x0022a400080011ff */
[----:B--2---:R-:W-:Y:S05]  /*2cc0*/  @!P0 NANOSLEEP.SYNCS 0x989680 ;  /* 0x009896800000895d */ /* 0x004fea0003900000 */
[----:B------:R-:W2:Y:S02]  /*2cd0*/  @!P0 SYNCS.PHASECHK.TRANS64 P0, [R0+URZ], R2 ;  /* 0x00000002000085a7 */ /* 0x000ea400080010ff */
[----:B--2---:R-:W-:Y:S05]  /*2ce0*/  @P0 EXIT ;  /* 0x000000000000094d */ /* 0x004fea0003800000 */
[----:B------:R-:W-:Y:S05]  /*2cf0*/  BRA `(.L_x_50) ;  /* 0xfffffffc00ec7947 */ /* 0x000fea000383ffff */
.L_x_22:
[----:B------:R-:W-:-:S04]  /*2d00*/  UISETP.NE.AND UP0, UPT, UR52, URZ, UPT ;  /* 0x000000ff3400728c */ /* 0x000fc8000bf05270 */
[----:B------:R-:W-:-:S09]  /*2d10*/  UISETP.NE.OR UP0, UPT, UR17, 0x1, UP0 ;  /* 0x000000011100788c */ /* 0x000fd20008705670 */
[----:B------:R-:W-:Y:S05]  /*2d20*/  BRA.U UP0, `(.L_x_51) ;  /* 0x0000000500487547 */ /* 0x000fea000b800000 */
[----:B------:R-:W-:Y:S01]  /*2d30*/  ISETP.GE.U32.AND P2, PT, R0, 0x4, PT ;  /* 0x000000040000780c */ /* 0x000fe20003f46070 */
[----:B------:R-:W-:Y:S01]  /*2d40*/  IMAD.MOV.U32 R12, RZ, RZ, 0x1 ;  /* 0x00000001ff0c7424 */ /* 0x000fe200078e00ff */
[----:B------:R-:W-:Y:S02]  /*2d50*/  CS2R R10, SRZ ;  /* 0x00000000000a7805 */ /* 0x000fe4000001ff00 */
[----:B------:R-:W-:Y:S01]  /*2d60*/  CS2R R8, SRZ ;  /* 0x0000000000087805 */ /* 0x000fe2000001ff00 */
[----:B------:R-:W-:Y:S01]  /*2d70*/  UMOV UR6, 0x400 ;  /* 0x0000040000067882 */ /* 0x000fe20000000000 */
[----:B------:R-:W-:Y:S01]  /*2d80*/  UMOV UR5, URZ ;  /* 0x000000ff00057c82 */ /* 0x000fe20008000000 */
[----:B------:R-:W-:-:S12]  /*2d90*/  ULEA UR6, UR52, UR6, 0x18 ;  /* 0x0000000634067291 */ /* 0x000fd8000f8ec0ff */
.L_x_55:
[----:B------:R-:W-:Y:S02]  /*2da0*/  LEA R2, R8, UR6, 0x3 ;  /* 0x0000000608027c11 */ /* 0x000fe4000f8e18ff */
[----:B------:R-:W-:-:S03]  /*2db0*/  SHF.L.U32 R4, R9, 0x1f, RZ ;  /* 0x0000001f09047819 */ /* 0x000fc600000006ff */
[----:B------:R-:W-:Y:S01]  /*2dc0*/  VIADD R5, R2, 0x100 ;  /* 0x0000010002057836 */ /* 0x000fe20000000000 */
[----:B------:R-:W2:Y:S02]  /*2dd0*/  SYNCS.PHASECHK.TRANS64.TRYWAIT P0, [R2+URZ+0xf0], R4 ;  /* 0x0000f004020075a7 */ /* 0x000ea400080011ff */
[----:B--2---:R-:W-:Y:S05]  /*2de0*/  @!P0 BRA `(.L_x_52) ;  /* 0x0000005c00d88947 */ /* 0x004fea0003800000 */
.L_x_152:
[----:B------:R-:W-:Y:S01]  /*2df0*/  ULEA UR4, UR5, UR6, 0x3 ;  /* 0x0000000605047291 */ /* 0x000fe2000f8e18ff */
[----:B--2---:R-:W-:Y:S01]  /*2e00*/  PRMT R2, RZ, 0x654, R5 ;  /* 0x00000654ff027816 */ /* 0x004fe20000000005 */
[----:B------:R-:W-:Y:S01]  /*2e10*/  @!P2 IMAD.MOV.U32 R4, RZ, RZ, 0x10 ;  /* 0x00000010ff04a424 */ /* 0x000fe200078e00ff */
[----:B------:R-:W-:Y:S01]  /*2e20*/  SHF.L.U32 R5, R12, 0x1f, RZ ;  /* 0x0000001f0c057819 */ /* 0x000fe200000006ff */
[----:B------:R-:W-:Y:S01]  /*2e30*/  UIADD3 UR7, UPT, UPT, UR4, 0x90, URZ ;  /* 0x0000009004077890 */ /* 0x000fe2000fffe0ff */
[----:B------:R2:W-:Y:S05]  /*2e40*/  SYNCS.ARRIVE.TRANS64.RED.A1T0 RZ, [R2+URZ], RZ ;  /* 0x000000ff02ff79a7 */ /* 0x0005ea00081004ff */
[----:B------:R-:W-:Y:S01]  /*2e50*/  IMAD.U32 R6, RZ, RZ, UR7 ;  /* 0x00000007ff067e24 */ /* 0x000fe2000f8e00ff */
[----:B------:R-:W3:Y:S04]  /*2e60*/  SYNCS.PHASECHK.TRANS64.TRYWAIT P0, [UR4+0xa0], R5 ;  /* 0x0000a005ff0075a7 */ /* 0x000ee80008001104 */
[----:B------:R-:W-:Y:S01]  /*2e70*/  PRMT R6, R0, 0x654, R6 ;  /* 0x0000065400067816 */ /* 0x000fe20000000006 */
[----:B--23--:R-:W-:Y:S06]  /*2e80*/  @!P0 BRA `(.L_x_53) ;  /* 0x0000005c00c48947 */ /* 0x00cfec0003800000 */
.L_x_154:
[----:B------:R-:W-:Y:S01]  /*2e90*/  ULEA UR8, UR5, UR6, 0x4 ;  /* 0x0000000605087291 */ /* 0x000fe2000f8e20ff */
[----:B------:R-:W-:Y:S01]  /*2ea0*/  SEL R3, R6, R3, !P2 ;  /* 0x0000000306037207 */ /* 0x000fe20005000000 */
[----:B------:R-:W-:Y:S01]  /*2eb0*/  UIADD3 UR9, UPT, UPT, UR4, 0x90, URZ ;  /* 0x0000009004097890 */ /* 0x000fe2000fffe0ff */
[----:B--2---:R-:W-:Y:S01]  /*2ec0*/  LEA R2, R11, UR6, 0x3 ;  /* 0x000000060b027c11 */ /* 0x004fe2000f8e18ff */
[----:B------:R-:W-:Y:S01]  /*2ed0*/  UIADD3 UR8, UPT, UPT, UR8, 0x120, URZ ;  /* 0x0000012008087890 */ /* 0x000fe2000fffe0ff */
[----:B------:R2:W-:Y:S01]  /*2ee0*/  @!P2 SYNCS.ARRIVE.TRANS64.RED RZ, [R3+URZ], R4 ;  /* 0x0000000403ffa9a7 */ /* 0x0005e200080004ff */
[----:B------:R-:W-:Y:S01]  /*2ef0*/  UIADD3 UR4, UPT, UPT, UR5, 0x1, URZ ;  /* 0x0000000105047890 */ /* 0x000fe2000fffe0ff */
[----:B------:R-:W-:-:S03]  /*2f00*/  VIADD R8, R8, 0x1 ;  /* 0x0000000108087836 */ /* 0x000fc60000000000 */
[----:B------:R-:W-:Y:S02]  /*2f10*/  UISETP.NE.AND UP0, UPT, UR4, 0x2, UPT ;  /* 0x000000020400788c */ /* 0x000fe4000bf05270 */
[----:B------:R-:W-:Y:S01]  /*2f20*/  ISETP.NE.AND P0, PT, R8, 0x2, PT ;  /* 0x000000020800780c */ /* 0x000fe20003f05270 */
[----:B------:R-:W-:Y:S06]  /*2f30*/  UGETNEXTWORKID.BROADCAST [UR8], [UR9] ;  /* 0x00000000080073ca */ /* 0x000fec0008000100 */
[----:B------:R-:W-:Y:S02]  /*2f40*/  USEL UR7, URZ, 0x1, UP0 ;  /* 0x00000001ff077887 */ /* 0x000fe40008000000 */
[----:B------:R-:W-:-:S04]  /*2f50*/  USEL UR5, UR4, URZ, UP0 ;  /* 0x000000ff04057287 */ /* 0x000fc80008000000 */
[----:B------:R-:W-:Y:S02]  /*2f60*/  LOP3.LUT R12, R12, UR7, RZ, 0x3c, !PT ;  /* 0x000000070c0c7c12 */ /* 0x000fe4000f8e3cff */
[----:B--2---:R-:W-:-:S04]  /*2f70*/  SHF.L.U32 R4, R10, 0x1f, RZ ;  /* 0x0000001f0a047819 */ /* 0x004fc800000006ff */
[----:B------:R-:W2:Y:S02]  /*2f80*/  SYNCS.PHASECHK.TRANS64.TRYWAIT P1, [R2+URZ+0x90], R4 ;  /* 0x00009004020075a7 */ /* 0x000ea400080211ff */
[----:B--2---:R-:W-:Y:S05]  /*2f90*/  @!P1 BRA `(.L_x_54) ;  /* 0x0000005c00989947 */ /* 0x004fea0003800000 */
.L_x_155:
[C---:B--2---:R-:W-:Y:S01]  /*2fa0*/  LEA R4, R11.reuse, UR6, 0x4 ;  /* 0x000000060b047c11 */ /* 0x044fe2000f8e20ff */
[----:B------:R-:W-:Y:S01]  /*2fb0*/  VIADD R2, R2, 0xa0 ;  /* 0x000000a002027836 */ /* 0x000fe20000000000 */
[----:B------:R-:W-:Y:S01]  /*2fc0*/  SEL R8, R8, RZ, P0 ;  /* 0x000000ff08087207 */ /* 0x000fe20000000000 */
[----:B------:R-:W-:-:S03]  /*2fd0*/  VIADD R11, R11, 0x1 ;  /* 0x000000010b0b7836 */ /* 0x000fc60000000000 */
[----:B------:R-:W2:Y:S01]  /*2fe0*/  LDS.128 R4, [R4+0x120] ;  /* 0x0001200004047984 */ /* 0x000ea20000000c00 */
[----:B------:R-:W-:Y:S02]  /*2ff0*/  PRMT R2, RZ, 0x654, R2 ;  /* 0x00000654ff027816 */ /* 0x000fe40000000002 */
[C---:B------:R-:W-:Y:S01]  /*3000*/  ISETP.NE.AND P1, PT, R11.reuse, 0x2, PT ;  /* 0x000000020b00780c */ /* 0x040fe20003f25270 */
[----:B------:R-:W-:Y:S01]  /*3010*/  @!PT LDS RZ, [RZ] ;  /* 0x00000000fffff984 */ /* 0x000fe20000000800 */
[----:B------:R-:W-:Y:S01]  /*3020*/  @!PT LDS RZ, [RZ] ;  /* 0x00000000fffff984 */ /* 0x000fe20000000800 */
[----:B------:R-:W-:Y:S01]  /*3030*/  @!PT LDS RZ, [RZ] ;  /* 0x00000000fffff984 */ /* 0x000fe20000000800 */
[----:B------:R-:W-:Y:S01]  /*3040*/  @!PT LDS RZ, [RZ] ;  /* 0x00000000fffff984 */ /* 0x000fe20000000800 */
[----:B------:R3:W-:Y:S06]  /*3050*/  MEMBAR.ALL.CTA ;  /* 0x0000000000007992 */ /* 0x0007ec0000008000 */
[----:B---3--:R-:W3:Y:S01]  /*3060*/  FENCE.VIEW.ASYNC.S ;  /* 0x00000000000073c6 */ /* 0x008ee20000000000 */
[----:B------:R-:W-:Y:S01]  /*3070*/  SEL R11, R11, RZ, P1 ;  /* 0x000000ff0b0b7207 */ /* 0x000fe20000800000 */
[----:B---3--:R3:W-:Y:S01]  /*3080*/  SYNCS.ARRIVE.TRANS64.RED.A1T0 RZ, [R2+URZ], RZ ;  /* 0x000000ff02ff79a7 */ /* 0x0087e200081004ff */
[----:B--2---:R-:W-:-:S02]  /*3090*/  LOP3.LUT P3, RZ, R6, 0x1, RZ, 0xc0, !PT ;  /* 0x0000000106ff7812 */ /* 0x004fc4000786c0ff */
[----:B------:R-:W-:-:S04]  /*30a0*/  SEL R4, RZ, 0x1, P1 ;  /* 0x00000001ff047807 */ /* 0x000fc80000800000 */
[----:B------:R-:W-:Y:S02]  /*30b0*/  LOP3.LUT R10, R10, R4, RZ, 0x3c, !PT ;  /* 0x000000040a0a7212 */ /* 0x000fe400078e3cff */
[----:B---3--:R-:W-:-:S04]  /*30c0*/  SEL R2, RZ, 0x1, P0 ;  /* 0x00000001ff027807 */ /* 0x008fc80000000000 */
[----:B------:R-:W-:Y:S01]  /*30d0*/  LOP3.LUT R9, R9, R2, RZ, 0x3c, !PT ;  /* 0x0000000209097212 */ /* 0x000fe200078e3cff */
[----:B------:R-:W-:Y:S06]  /*30e0*/  @P3 BRA `(.L_x_55) ;  /* 0xfffffffc002c3947 */ /* 0x000fec000383ffff */
[----:B------:R-:W-:Y:S01]  /*30f0*/  ULEA UR4, UR5, UR6, 0x3 ;  /* 0x0000000605047291 */ /* 0x000fe2000f8e18ff */
[----:B------:R-:W-:-:S08]  /*3100*/  SHF.L.U32 R2, R12, 0x1f, RZ ;  /* 0x0000001f0c027819 */ /* 0x000fd000000006ff */
[----:B------:R-:W2:Y:S02]  /*3110*/  SYNCS.PHASECHK.TRANS64 P0, [UR4+0xa0], R2 ;  /* 0x0000a002ff0075a7 */ /* 0x000ea40008001004 */
[----:B--2---:R-:W-:Y:S05]  /*3120*/  @P0 BRA `(.L_x_56) ;  /* 0x0000000000080947 */ /* 0x004fea0003800000 */
[----:B------:R-:W2:Y:S02]  /*3130*/  SYNCS.PHASECHK.TRANS64.TRYWAIT P0, [UR4+0xa0], R2 ;  /* 0x0000a002ff0075a7 */ /* 0x000ea40008001104 */
[----:B--2---:R-:W-:Y:S05]  /*3140*/  @!P0 BRA `(.L_x_57) ;  /* 0x0000005c00408947 */ /* 0x004fea0003800000 */
.L_x_56:
[----:B------:R-:W-:-:S04]  /*3150*/  UIADD3 UR7, UPT, UPT, UR5, 0x1, URZ ;  /* 0x0000000105077890 */ /* 0x000fc8000fffe0ff */
[----:B------:R-:W-:-:S04]  /*3160*/  UISETP.NE.AND UP0, UPT, UR7, 0x2, UPT ;  /* 0x000000020700788c */ /* 0x000fc8000bf05270 */
[----:B------:R-:W-:Y:S02]  /*3170*/  USEL UR8, URZ, 0x1, UP0 ;  /* 0x00000001ff087887 */ /* 0x000fe40008000000 */
[----:B------:R-:W-:-:S04]  /*3180*/  USEL UR7, UR7, URZ, UP0 ;  /* 0x000000ff07077287 */ /* 0x000fc80008000000 */
[----:B------:R-:W-:Y:S01]  /*3190*/  ULEA UR7, UR7, UR6, 0x3 ;  /* 0x0000000607077291 */ /* 0x000fe2000f8e18ff */
[----:B--2---:R-:W-:-:S04]  /*31a0*/  LOP3.LUT R2, R12, UR8, RZ, 0x3c, !PT ;  /* 0x000000080c027c12 */ /* 0x004fc8000f8e3cff */
[----:B------:R-:W-:-:S04]  /*31b0*/  SHF.L.U32 R0, R2, 0x1f, RZ ;  /* 0x0000001f02007819 */ /* 0x000fc800000006ff */
[----:B------:R-:W2:Y:S02]  /*31c0*/  SYNCS.PHASECHK.TRANS64 P0, [UR7+0xa0], R0 ;  /* 0x0000a000ff0075a7 */ /* 0x000ea40008001007 */
[----:B-12---:R-:W-:Y:S05]  /*31d0*/  @P0 EXIT ;  /* 0x000000000000094d */ /* 0x006fea0003800000 */
[----:B------:R-:W-:Y:S02]  /*31e0*/  SHF.L.U32 R2, R2, 0x1f, RZ ;  /* 0x0000001f02027819 */ /* 0x000fe400000006ff */
[----:B------:R-:W-:-:S07]  /*31f0*/  MOV R0, UR7 ;  /* 0x0000000700007c02 */ /* 0x000fce0008000f00 */
.L_x_58:
[----:B-1----:R1:W2:Y:S02]  /*3200*/  SYNCS.PHASECHK.TRANS64.TRYWAIT P0, [R0+URZ+0xa0], R2 ;  /* 0x0000a002000075a7 */ /* 0x0022a400080011ff */
[----:B--2---:R-:W-:Y:S05]  /*3210*/  @!P0 NANOSLEEP.SYNCS 0x989680 ;  /* 0x009896800000895d */ /* 0x004fea0003900000 */
[----:B------:R-:W2:Y:S02]  /*3220*/  @!P0 SYNCS.PHASECHK.TRANS64 P0, [R0+URZ+0xa0], R2 ;  /* 0x0000a002000085a7 */ /* 0x000ea400080010ff */
[----:B--2---:R-:W-:Y:S05]  /*3230*/  @P0 EXIT ;  /* 0x000000000000094d */ /* 0x004fea0003800000 */
[----:B------:R-:W-:Y:S05]  /*3240*/  BRA `(.L_x_58) ;  /* 0xfffffffc00ec7947 */ /* 0x000fea000383ffff */
.L_x_51:
[----:B------:R-:W-:Y:S05]  /*3250*/  BRA.U UP4, `(.L_x_59) ;  /* 0x0000001104447547 */ /* 0x000fea000b800000 */
[----:B------:R-:W-:Y:S01]  /*3260*/  UMOV UR4, 0x40 ;  /* 0x0000004000047882 */ /* 0x000fe20000000000 */
[----:B------:R-:W-:Y:S01]  /*3270*/  NOP ;  /* 0x0000000000007918 */ /* 0x000fe20000000000 */
[----:B------:R-:W-:Y:S01]  /*3280*/  ULEA UR5, UR52, UR4, 0x18 ;  /* 0x0000000434057291 */ /* 0x000fe2000f8ec0ff */
[----:B------:R-:W-:Y:S02]  /*3290*/  UMOV UR6, 0x400 ;  /* 0x0000040000067882 */ /* 0x000fe40000000000 */
[----:B------:R-:W-:-:S06]  /*32a0*/  ULEA UR6, UR52, UR6, 0x18 ;  /* 0x0000000634067291 */ /* 0x000fcc000f8ec0ff */
[----:B------:R-:W2:Y:S02]  /*32b0*/  LDS.U8 R0, [UR5+0x1c] ;  /* 0x00001c05ff007984 */ /* 0x000ea40008000000 */
[----:B--2---:R-:W-:-:S13]  /*32c0*/  ISETP.NE.AND P0, PT, R0, RZ, PT ;  /* 0x000000ff0000720c */ /* 0x004fda0003f05270 */
[----:B------:R-:W-:Y:S05]  /*32d0*/  @P0 BRA `(.L_x_60) ;  /* 0x0000000000580947 */ /* 0x000fea0003800000 */
[----:B------:R-:W-:-:S13]  /*32e0*/  ELECT P0, URZ, PT ;  /* 0x0000000000ff782f */ /* 0x000fda0003800000 */
[----:B------:R-:W-:Y:S05]  /*32f0*/  @!P0 BRA `(.L_x_61) ;  /* 0x0000000000608947 */ /* 0x000fea0003800000 */
[----:B------:R-:W-:Y:S01]  /*3300*/  UMOV UR4, 0x10 ;  /* 0x0000001000047882 */ /* 0x000fe20000000000 */
[----:B------:R-:W-:Y:S01]  /*3310*/  HFMA2 R0, -RZ, RZ, 0, 5.9604644775390625e-08 ;  /* 0x00000001ff007431 */ /* 0x000fe200000001ff */
[----:B------:R-:W-:-:S03]  /*3320*/  MOV R3, 0xffff ;  /* 0x0000ffff00037802 */ /* 0x000fc60000000f00 */
[----:B------:R-:W-:Y:S04]  /*3330*/  DEPBAR.LE SB2, 0x36 ;  /* 0x0000ad800000791a */ /* 0x000fe80000000000 */
[----:B------:R-:W2:Y:S02]  /*3340*/  UTCATOMSWS.FIND_AND_SET.ALIGN UP0, UR4, UR4 ;  /* 0x00000004000475e3 */ /* 0x000ea40008000800 */
[----:B--2---:R-:W-:Y:S01]  /*3350*/  MOV R4, UR4 ;  /* 0x0000000400047c02 */ /* 0x004fe20008000f00 */
[----:B------:R-:W-:Y:S06]  /*3360*/  BRA.U UP0, `(.L_x_62) ;  /* 0x0000000100187547 */ /* 0x000fec000b800000 */
.L_x_63:
[----:B------:R-:W-:Y:S05]  /*3370*/  NANOSLEEP 0x64 ;  /* 0x000000640000795d */ /* 0x000fea0003800000 */
[----:B------:R-:W-:-:S05]  /*3380*/  UMOV UR4, 0x10 ;  /* 0x0000001000047882 */ /* 0x000fca0000000000 */
[----:B------:R-:W-:Y:S04]  /*3390*/  DEPBAR.LE SB2, 0x36 ;  /* 0x0000ad800000791a */ /* 0x000fe80000000000 */
[----:B------:R-:W2:Y:S02]  /*33a0*/  UTCATOMSWS.FIND_AND_SET.ALIGN UP0, UR4, UR4 ;  /* 0x00000004000475e3 */ /* 0x000ea40008000800 */
[----:B--2---:R-:W-:Y:S01]  /*33b0*/  MOV R4, UR4 ;  /* 0x0000000400047c02 */ /* 0x004fe20008000f00 */
[----:B------:R-:W-:Y:S05]  /*33c0*/  BRA.U !UP0, `(.L_x_63) ;  /* 0xfffffffd08e87547 */ /* 0x000fea000b83ffff */
.L_x_62:
[-C--:B------:R-:W-:Y:S02]  /*33d0*/  SHF.L.U32 R3, R3, R4.reuse, RZ ;  /* 0x0000000403037219 */ /* 0x080fe400000006ff */
[----:B------:R-:W-:Y:S01]  /*33e0*/  SHF.L.U32 R0, R0, R4, RZ ;  /* 0x0000000400007219 */ /* 0x000fe200000006ff */
[----:B------:R-:W-:Y:S02]  /*33f0*/  IMAD.SHL.U32 R4, R4, 0x20, RZ ;  /* 0x0000002004047824 */ /* 0x000fe400078e00ff */
[----:B------:R2:W-:Y:S04]  /*3400*/  ATOMS.OR RZ, [UR5+0x14], R3 ;  /* 0x00001403ffff798c */ /* 0x0005e8000b000005 */
[----:B------:R2:W-:Y:S04]  /*3410*/  ATOMS.OR RZ, [UR5+0x18], R0 ;  /* 0x00001800ffff798c */ /* 0x0005e8000b000005 */
[----:B------:R2:W-:Y:S01]  /*3420*/  STS [UR6+0x140], R4 ;  /* 0x00014004ff007988 */ /* 0x0005e20008000806 */
[----:B------:R-:W-:Y:S05]  /*3430*/  BRA `(.L_x_61) ;  /* 0x0000000000107947 */ /* 0x000fea0003800000 */
.L_x_60:
[----:B------:R-:W-:Y:S02]  /*3440*/  MOV R0, 0xffffffff ;  /* 0xffffffff00007802 */ /* 0x000fe40000000f00 */
[----:B------:R-:W-:-:S03]  /*3450*/  MOV R4, 0x3480 ;  /* 0x0000348000047802 */ /* 0x000fc60000000f00 */
[----:B------:R2:W-:Y:S04]  /*3460*/  STS [UR6+0x140], R0 ;  /* 0x00014000ff007988 */ /* 0x0005e80008000806 */
[----:B-12--5:R-:W-:Y:S05]  /*3470*/  CALL.REL.NOINC `($__internal_1_$__cuda_sm10x_tcgen05_guardrail_trap_phase_invalid_during_alloc) ;  /* 0x00000060008c7944 */ /* 0x026fea0003c00000 */
.L_x_61:
[----:B------:R-:W-:Y:S05]  /*3480*/  WARPSYNC.ALL ;  /* 0x0000000000007948 */ /* 0x000fea0003800000 */
[----:B------:R-:W3:Y:S01]  /*3490*/  S2UR UR4, SR_CgaCtaId ;  /* 0x00000000000479c3 */ /* 0x000ee20000008800 */
[----:B------:R-:W-:Y:S01]  /*34a0*/  UMOV UR41, 0x400 ;  /* 0x0000040000297882 */ /* 0x000fe20000000000 */
[----:B------:R-:W-:-:S06]  /*34b0*/  NOP ;  /* 0x0000000000007918 */ /* 0x000fcc0000000000 */
[----:B------:R-:W-:Y:S06]  /*34c0*/  BAR.ARV 0x6, 0xa0 ;  /* 0x0182800000007b1d */ /* 0x000fec0000002000 */
[----:B------:R-:W4:Y:S01]  /*34d0*/  LDCU UR6, c[0x0][0x38c] ;  /* 0x00007180ff0677ac */ /* 0x000f220008000800 */
[----:B------:R-:W-:Y:S01]  /*34e0*/  LOP3.LUT R2, R2, 0xffff, RZ, 0xc0, !PT ;  /* 0x0000ffff02027812 */ /* 0x000fe200078ec0ff */
[----:B------:R-:W-:Y:S01]  /*34f0*/  IMAD.MOV.U32 R11, RZ, RZ, 0x1 ;  /* 0x00000001ff0b7424 */ /* 0x000fe200078e00ff */
[----:B------:R-:W-:Y:S01]  /*3500*/  CS2R R8, SRZ ;  /* 0x0000000000087805 */ /* 0x000fe2000001ff00 */
[----:B------:R-:W1:Y:S01]  /*3510*/  LDCU UR7, c[0x0][0x38c] ;  /* 0x00007180ff0777ac */ /* 0x000e620008000800 */
[----:B------:R-:W-:Y:S01]  /*3520*/  R2UR UR42, R2 ;  /* 0x00000000022a72ca */ /* 0x000fe200000e0000 */
[----:B------:R-:W-:Y:S01]  /*3530*/  IMAD.MOV.U32 R10, RZ, RZ, RZ ;  /* 0x000000ffff0a7224 */ /* 0x000fe200078e00ff */
[----:B------:R-:W-:Y:S01]  /*3540*/  UMOV UR45, URZ ;  /* 0x000000ff002d7c82 */ /* 0x000fe20008000000 */
[----:B------:R-:W-:Y:S01]  /*3550*/  UMOV UR39, URZ ;  /* 0x000000ff00277c82 */ /* 0x000fe20008000000 */
[----:B---3--:R-:W-:Y:S01]  /*3560*/  ULEA UR41, UR4, UR41, 0x18 ;  /* 0x0000002904297291 */ /* 0x008fe2000f8ec0ff */
[----:B------:R-:W-:Y:S01]  /*3570*/  UMOV UR62, 0x0 ;  /* 0x00000000003e7882 */ /* 0x000fe20000000000 */
[----:B------:R-:W-:-:S02]  /*3580*/  UMOV UR63, 0x4200010 ;  /* 0x04200010003f7882 */ /* 0x000fc40000000000 */
[----:B------:R-:W-:Y:S02]  /*3590*/  UIADD3 UR5, UPT, UPT, UR41, 0x4400, URZ ;  /* 0x0000440029057890 */ /* 0x000fe4000fffe0ff */
[----:B------:R-:W-:Y:S02]  /*35a0*/  UIADD3 UR4, UPT, UPT, UR41, 0x14400, URZ ;  /* 0x0001440029047890 */ /* 0x000fe4000fffe0ff */
[----:B----4-:R-:W-:Y:S01]  /*35b0*/  UIADD3 UR6, UPT, UPT, UR6, 0x7f, URZ ;  /* 0x0000007f06067890 */ /* 0x010fe2000fffe0ff */
[----:B--2---:R-:W2:Y:S01]  /*35c0*/  LDS R0, [UR41+0x140] ;  /* 0x00014029ff007984 */ /* 0x004ea20008000800 */
[----:B------:R-:W-:Y:S02]  /*35d0*/  USHF.R.U32.HI UR5, URZ, 0x4, UR5 ;  /* 0x00000004ff057899 */ /* 0x000fe40008011605 */
[----:B------:R-:W-:Y:S02]  /*35e0*/  USHF.R.S32.HI UR47, URZ, 0x1f, UR6 ;  /* 0x0000001fff2f7899 */ /* 0x000fe40008011406 */
[----:B------:R-:W-:-:S02]  /*35f0*/  USHF.R.U32.HI UR4, URZ, 0x4, UR4 ;  /* 0x00000004ff047899 */ /* 0x000fc40008011604 */
[----:B------:R-:W-:Y:S02]  /*3600*/  ULEA.HI UR47, UR47, UR6, URZ, 0x7 ;  /* 0x000000062f2f7291 */ /* 0x000fe4000f8f38ff */
[----:B------:R-:W-:Y:S02]  /*3610*/  ULOP3.LUT UR5, UR5, 0x3fff, URZ, 0xc0, !UPT ;  /* 0x00003fff05057892 */ /* 0x000fe4000f8ec0ff */
[----:B------:R-:W-:Y:S02]  /*3620*/  USHF.R.S32.HI UR47, URZ, 0x7, UR47 ;  /* 0x00000007ff2f7899 */ /* 0x000fe4000801142f */
[----:B------:R-:W-:Y:S02]  /*3630*/  ULOP3.LUT UR4, UR4, 0x3fff, URZ, 0xc0, !UPT ;  /* 0x00003fff04047892 */ /* 0x000fe4000f8ec0ff */
[----:B------:R-:W-:Y:S01]  /*3640*/  UISETP.LT.AND UP0, UPT, UR47, 0x1, UPT ;  /* 0x000000012f00788c */ /* 0x000fe2000bf01270 */
[----:B------:R-:W-:Y:S01]  /*3650*/  UMOV UR60, 0x0 ;  /* 0x00000000003c7882 */ /* 0x000fe20000000000 */
[----:B------:R-:W-:-:S02]  /*3660*/  UMOV UR61, 0x4200010 ;  /* 0x04200010003d7882 */ /* 0x000fc40000000000 */
[----:B------:R-:W-:Y:S01]  /*3670*/  USEL UR64, UR47, 0x1, !UP0 ;  /* 0x000000012f407887 */ /* 0x000fe2000c000000 */
[----:B------:R-:W-:Y:S01]  /*3680*/  UMOV UR58, 0x0 ;  /* 0x00000000003a7882 */ /* 0x000fe20000000000 */
[----:B------:R-:W-:Y:S01]  /*3690*/  UMOV UR59, 0x4200010 ;  /* 0x04200010003b7882 */ /* 0x000fe20000000000 */
[----:B------:R-:W-:Y:S01]  /*36a0*/  UMOV UR56, 0x0 ;  /* 0x0000000000387882 */ /* 0x000fe20000000000 */
[----:B------:R-:W-:Y:S01]  /*36b0*/  UMOV UR57, 0x4200010 ;  /* 0x0420001000397882 */ /* 0x000fe20000000000 */
[----:B------:R-:W-:Y:S01]  /*36c0*/  UMOV UR54, 0x0 ;  /* 0x0000000000367882 */ /* 0x000fe20000000000 */
[----:B------:R-:W-:Y:S01]  /*36d0*/  UMOV UR55, 0x4200010 ;  /* 0x0420001000377882 */ /* 0x000fe20000000000 */
[----:B------:R-:W-:Y:S01]  /*36e0*/  UMOV UR52, 0x0 ;  /* 0x0000000000347882 */ /* 0x000fe20000000000 */
[----:B------:R-:W-:Y:S01]  /*36f0*/  UMOV UR53, 0x4200010 ;  /* 0x0420001000357882 */ /* 0x000fe20000000000 */
[----:B------:R-:W-:Y:S02]  /*3700*/  ULOP3.LUT UR43, UR5, 0x10000, URZ, 0xfc, !UPT ;  /* 0x00010000052b7892 */ /* 0x000fe4000f8efcff */
[----:B------:R-:W-:-:S02]  /*3710*/  ULOP3.LUT UR44, UR4, 0x10000, URZ, 0xfc, !UPT ;  /* 0x00010000042c7892 */ /* 0x000fc4000f8efcff */
[----:B------:R-:W-:Y:S02]  /*3720*/  UIADD3 UR64, UPT, UPT, -UR64, URZ, URZ ;  /* 0x000000ff40407290 */ /* 0x000fe4000fffe1ff */
[----:B-1----:R-:W-:Y:S01]  /*3730*/  UISETP.GE.AND UP4, UPT, UR7, 0x1, UPT ;  /* 0x000000010700788c */ /* 0x002fe2000bf86270 */
[----:B------:R-:W-:Y:S01]  /*3740*/  UMOV UR50, 0x0 ;  /* 0x0000000000327882 */ /* 0x000fe20000000000 */
[----:B------:R-:W-:Y:S01]  /*3750*/  UMOV UR51, 0x4200010 ;  /* 0x0420001000337882 */ /* 0x000fe20000000000 */
[----:B------:R-:W-:Y:S01]  /*3760*/  UMOV UR48, 0x0 ;  /* 0x0000000000307882 */ /* 0x000fe20000000000 */
[----:B--2---:R-:W-:Y:S01]  /*3770*/  R2UR UR65, R0 ;  /* 0x00000000004172ca */ /* 0x004fe200000e0000 */
[----:B------:R-:W-:-:S14]  /*3780*/  UMOV UR49, 0x4200010 ;  /* 0x0420001000317882 */ /* 0x000fdc0000000000 */
.L_x_70:
[----:B------:R-:W-:Y:S02]  /*3790*/  LEA R0, R10, UR41, 0x3 ;  /* 0x000000290a007c11 */ /* 0x000fe4000f8e18ff */
[----:B------:R-:W-:Y:S02]  /*37a0*/  SHF.L.U32 R2, R9, 0x1f, RZ ;  /* 0x0000001f09027819 */ /* 0x000fe400000006ff */
[----:B------:R-:W-:Y:S01]  /*37b0*/  PLOP3.LUT P0, PT, PT, PT, UP4, 0x80, 0x8 ;  /* 0x000000000008781c */ /* 0x000fe20003f0f048 */
[----:B------:R-:W-:Y:S01]  /*37c0*/  VIADD R3, R0, 0xa0 ;  /* 0x000000a000037836 */ /* 0x000fe20000000000 */
[----:B-1----:R-:W1:Y:S02]  /*37d0*/  SYNCS.PHASECHK.TRANS64.TRYWAIT P1, [R0+URZ+0x90], R2 ;  /* 0x00009002000075a7 */ /* 0x002e6400080211ff */
[----:B-1-3--:R-:W-:Y:S09]  /*37e0*/  @!P1 BRA `(.L_x_64) ;  /* 0x0000005400b09947 */ /* 0x00aff20003800000 */
.L_x_157:
[----:B------:R-:W-:Y:S01]  /*37f0*/  LEA R4, R10, UR41, 0x4 ;  /* 0x000000290a047c11 */ /* 0x000fe2000f8e20ff */
[----:B------:R-:W-:Y:S01]  /*3800*/  @UP4 ULEA UR4, UR39, UR41, 0x3 ;  /* 0x0000002927044291 */ /* 0x000fe2000f8e18ff */
[----:B------:R-:W-:Y:S01]  /*3810*/  PLOP3.LUT P2, PT, PT, PT, PT, 0x80, 0x8 ;  /* 0x000000000008781c */ /* 0x000fe20003f4f070 */
[----:B------:R-:W-:Y:S01]  /*3820*/  ULEA UR46, UR45, UR41, 0x3 ;  /* 0x000000292d2e7291 */ /* 0x000fe2000f8e18ff */
[----:B------:R-:W-:Y:S02]  /*3830*/  PRMT R3, RZ, 0x654, R3 ;  /* 0x00000654ff037816 */ /* 0x000fe40000000003 */
[----:B------:R-:W2:Y:S01]  /*3840*/  LDS.128 R4, [R4+0x120] ;  /* 0x0001200004047984 */ /* 0x000ea20000000c00 */
[----:B-1----:R-:W-:Y:S02]  /*3850*/  @P0 SHF.L.U32 R2, R8, 0x1f, RZ ;  /* 0x0000001f08020819 */ /* 0x002fe400000006ff */
[----:B------:R-:W-:Y:S01]  /*3860*/  SHF.L.U32 R0, R11, 0x1f, RZ ;  /* 0x0000001f0b007819 */ /* 0x000fe200000006ff */
[----:B------:R-:W-:Y:S01]  /*3870*/  @!PT LDS RZ, [RZ] ;  /* 0x00000000fffff984 */ /* 0x000fe20000000800 */
[----:B------:R-:W-:Y:S01]  /*3880*/  @!PT LDS RZ, [RZ] ;  /* 0x00000000fffff984 */ /* 0x000fe20000000800 */
[----:B------:R-:W-:Y:S01]  /*3890*/  @!PT LDS RZ, [RZ] ;  /* 0x00000000fffff984 */ /* 0x000fe20000000800 */
[----:B------:R-:W-:Y:S01]  /*38a0*/  @!PT LDS RZ, [RZ] ;  /* 0x00000000fffff984 */ /* 0x000fe20000000800 */
[----:B------:R1:W-:Y:S06]  /*38b0*/  MEMBAR.ALL.CTA ;  /* 0x0000000000007992 */ /* 0x0003ec0000008000 */
[----:B-1----:R-:W1:Y:S02]  /*38c0*/  FENCE.VIEW.ASYNC.S ;  /* 0x00000000000073c6 */ /* 0x002e640000000000 */
[----:B-1----:R1:W-:Y:S01]  /*38d0*/  SYNCS.ARRIVE.TRANS64.RED.A1T0 RZ, [R3+URZ], RZ ;  /* 0x000000ff03ff79a7 */ /* 0x0023e200081004ff */
[----:B------:R1:W3:Y:S01]  /*38e0*/  @P0 SYNCS.PHASECHK.TRANS64.TRYWAIT P2, [UR4], R2 ;  /* 0x00000002ff0005a7 */ /* 0x0002e20008041104 */
[----:B------:R-:W-:Y:S01]  /*38f0*/  ULEA.HI UR4, UR45, UR45, URZ, 0x1 ;  /* 0x0000002d2d047291 */ /* 0x000fe2000f8f08ff */
[----:B--2---:R-:W-:-:S03]  /*3900*/  LOP3.LUT P1, RZ, R6, 0x1, RZ, 0xc0, !PT ;  /* 0x0000000106ff7812 */ /* 0x004fc6000782c0ff */
[----:B------:R-:W-:Y:S02]  /*3910*/  USHF.L.U32 UR5, UR4, 0x6, URZ ;  /* 0x0000000604057899 */ /* 0x000fe400080006ff */
[----:B------:R-:W-:Y:S02]  /*3920*/  ULOP3.LUT UR36, UR4, 0xffe, URZ, 0xc0, !UPT ;  /* 0x00000ffe04247892 */ /* 0x000fe4000f8ec0ff */
[----:B------:R-:W-:Y:S02]  /*3930*/  ULOP3.LUT UR4, UR5, 0xffffff80, URZ, 0xc0, !UPT ;  /* 0xffffff8005047892 */ /* 0x000fe4000f8ec0ff */
[----:B------:R-:W-:Y:S02]  /*3940*/  UIADD3 UR36, UPT, UPT, -UR36, UR45, URZ ;  /* 0x0000002d24247290 */ /* 0x000fe4000fffe1ff */
[----:B------:R-:W-:Y:S01]  /*3950*/  UIADD3 UR4, UPT, UPT, UR65, UR4, URZ ;  /* 0x0000000441047290 */ /* 0x000fe2000fffe0ff */
[----:B------:R-:W2:Y:S03]  /*3960*/  SYNCS.PHASECHK.TRANS64.TRYWAIT P0, [UR46+0xd0], R0 ;  /* 0x0000d000ff0075a7 */ /* 0x000ea6000800112e */
[----:B------:R-:W-:Y:S01]  /*3970*/  ULEA UR36, UR36, UR4, 0x14 ;  /* 0x0000000424247291 */ /* 0x000fe2000f8ea0ff */
[----:B-123--:R-:W-:Y:S11]  /*3980*/  @!P0 BRA `(.L_x_65) ;  /* 0x00000054005c8947 */ /* 0x00eff60003800000 */
.L_x_159:
[----:B------:R-:W-:Y:S01]  /*3990*/  IADD3 R10, PT, PT, R10, 0x1, RZ ;  /* 0x000000010a0a7810 */ /* 0x000fe20007ffe0ff */
[----:B------:R-:W-:Y:S06]  /*39a0*/  BRA.U !UP4, `(.L_x_66) ;  /* 0x000000050c107547 */ /* 0x000fec000b800000 */
[----:B------:R-:W-:Y:S01]  /*39b0*/  UPLOP3.LUT UP2, UPT, UPT, UPT, UPT, 0x40, 0x4 ;  /* 0x000000000004789c */ /* 0x000fe20003f4e870 */
[----:B------:R-:W-:Y:S01]  /*39c0*/  UMOV UR38, UR64 ;  /* 0x0000004000267c82 */ /* 0x000fe20008000000 */
[----:B------:R-:W-:Y:S01]  /*39d0*/  UMOV UR37, UR47 ;  /* 0x0000002f00257c82 */ /* 0x000fe20008000000 */
[----:B------:R-:W-:-:S08]  /*39e0*/  UMOV UR5, UR39 ;  /* 0x0000002700057c82 */ /* 0x000fd00008000000 */
.L_x_69:
[----:B------:R-:W-:Y:S02]  /*39f0*/  UIADD3 UR38, UPT, UPT, UR38, 0x1, URZ ;  /* 0x0000000126267890 */ /* 0x000fe4000fffe0ff */
[----:B------:R-:W-:Y:S02]  /*3a00*/  ULEA UR7, UR5, UR41, 0x3 ;  /* 0x0000002905077291 */ /* 0x000fe4000f8e18ff */
[----:B------:R-:W-:Y:S01]  /*3a10*/  UISETP.NE.AND UP3, UPT, UR38, URZ, UPT ;  /* 0x000000ff2600728c */ /* 0x000fe2000bf65270 */
[----:B--23--:R-:W-:Y:S10]  /*3a20*/  @P2 BRA `(.L_x_67) ;  /* 0x00000000000c2947 */ /* 0x00cff40003800000 */
[----:B-1----:R-:W-:Y:S04]  /*3a30*/  SHF.L.U32 R2, R8, 0x1f, RZ ;  /* 0x0000001f08027819 */ /* 0x002fe800000006ff */
[----:B------:R-:W1:Y:S02]  /*3a40*/  SYNCS.PHASECHK.TRANS64.TRYWAIT P0, [UR7], R2 ;  /* 0x00000002ff0075a7 */ /* 0x000e640008001107 */
[----:B-1----:R-:W-:Y:S05]  /*3a50*/  @!P0 BRA `(.L_x_68) ;  /* 0x0000005400408947 */ /* 0x002fea0003800000 */
.L_x_67:
[----:B------:R-:W-:Y:S01]  /*3a60*/  UISETP.NE.AND UP0, UPT, UR37, 0x1, UPT ;  /* 0x000000012500788c */ /* 0x000fe2000bf05270 */
[----:B------:R-:W-:Y:S01]  /*3a70*/  PLOP3.LUT P2, PT, PT, PT, PT, 0x80, 0x8 ;  /* 0x000000000008781c */ /* 0x000fe20003f4f070 */
[----:B------:R-:W-:Y:S02]  /*3a80*/  UIADD3 UR4, UPT, UPT, UR5, 0x1, URZ ;  /* 0x0000000105047890 */ /* 0x000fe4000fffe0ff */
[----:B------:R-:W-:Y:S02]  /*3a90*/  UIADD3 UR40, UPT, UPT, UR7, 0x20, URZ ;  /* 0x0000002007287890 */ /* 0x000fe4000fffe0ff */
[----:B------:R-:W-:Y:S01]  /*3aa0*/  UISETP.NE.AND UP1, UPT, UR4, 0x4, UPT ;  /* 0x000000040400788c */ /* 0x000fe2000bf25270 */
[----:B------:R-:W-:Y:S01]  /*3ab0*/  PLOP3.LUT P0, PT, PT, PT, UP0, 0x80, 0x8 ;  /* 0x000000000008781c */ /* 0x000fe20003f0f008 */
[----:B------:R-:W-:Y:S02]  /*3ac0*/  UIADD3 UR37, UPT, UPT, UR37, -0x1, URZ ;  /* 0xffffffff25257890 */ /* 0x000fe4000fffe0ff */
[----:B------:R-:W-:Y:S02]  /*3ad0*/  USEL UR6, URZ, 0x1, UP1 ;  /* 0x00000001ff067887 */ /* 0x000fe40008800000 */
[----:B------:R-:W-:Y:S01]  /*3ae0*/  USEL UR39, UR4, URZ, UP1 ;  /* 0x000000ff04277287 */ /* 0x000fe20008800000 */
[----:B------:R-:W-:Y:S01]  /*3af0*/  UMOV UR7, 0x40004040 ;  /* 0x4000404000077882 */ /* 0x000fe20000000000 */
[----:B------:R-:W-:Y:S02]  /*3b00*/  UMOV UR35, 0x40004040 ;  /* 0x4000404000237882 */ /* 0x000fe40000000000 */
[----:B------:R-:W-:Y:S01]  /*3b10*/  @UP0 ULEA UR4, UR39, UR41, 0x3 ;  /* 0x0000002927040291 */ /* 0x000fe2000f8e18ff */
[----:B------:R-:W-:Y:S01]  /*3b20*/  LOP3.LUT R8, R8, UR6, RZ, 0x3c, !PT ;  /* 0x0000000608087c12 */ /* 0x000fe2000f8e3cff */
[----:B------:R-:W-:Y:S01]  /*3b30*/  ULEA UR6, UR5, UR44, 0xb ;  /* 0x0000002c05067291 */ /* 0x000fe2000f8e58ff */
[----:B------:R-:W-:Y:S02]  /*3b40*/  UMOV UR33, 0x40004040 ;  /* 0x4000404000217882 */ /* 0x000fe40000000000 */
[----:B-1----:R-:W-:Y:S01]  /*3b50*/  @P0 SHF.L.U32 R0, R8, 0x1f, RZ ;  /* 0x0000001f08000819 */ /* 0x002fe200000006ff */
[----:B------:R-:W-:Y:S02]  /*3b60*/  UIADD3 UR34, UPT, UPT, UR6, 0x2, URZ ;  /* 0x0000000206227890 */ /* 0x000fe4000fffe0ff */
[----:B------:R-:W-:Y:S01]  /*3b70*/  UIADD3 UR30, UPT, UPT, UR6, 0x4, URZ ;  /* 0x00000004061e7890 */ /* 0x000fe2000fffe0ff */
[----:B------:R2:W3:Y:S01]  /*3b80*/  @P0 SYNCS.PHASECHK.TRANS64.TRYWAIT P2, [UR4], R0 ;  /* 0x00000000ff0005a7 */ /* 0x0004e20008041104 */
[----:B------:R-:W-:Y:S02]  /*3b90*/  ULEA UR4, UR5, UR43, 0xa ;  /* 0x0000002b05047291 */ /* 0x000fe4000f8e50ff */
[----:B------:R-:W-:Y:S02]  /*3ba0*/  UIADD3 UR26, UPT, UPT, UR6, 0x6, URZ ;  /* 0x00000006061a7890 */ /* 0x000fe4000fffe0ff */
        /* <DEDUP_REMOVED lines=10> */
[----:B------:R-:W-:Y:S01]  /*3c50*/  UIADD3 UR8, UPT, UPT, UR4, 0x206, URZ ;  /* 0x0000020604087890 */ /* 0x000fe2000fffe0ff */
[----:B------:R-:W-:Y:S01]  /*3c60*/  UMOV UR5, 0x40004040 ;  /* 0x4000404000057882 */ /* 0x000fe20000000000 */
[----:B------:R-:W-:Y:S01]  /*3c70*/  UMOV UR31, 0x40004040 ;  /* 0x40004040001f7882 */ /* 0x000fe20000000000 */
[----:B------:R1:W-:Y:S01]  /*3c80*/  UTCHMMA gdesc[UR4], gdesc[UR6], tmem[UR36], tmem[UR62], idesc[UR63], UP2 ;  /* 0x00ff3e06040075ea */ /* 0x0003e20009000024 */
[----:B------:R-:W-:Y:S01]  /*3c90*/  UPLOP3.LUT UP2, UPT, UPT, UPT, UPT, 0x80, 0x8 ;  /* 0x000000000008789c */ /* 0x000fe20003f4f070 */
[----:B------:R2:W-:Y:S01]  /*3ca0*/  UTCHMMA gdesc[UR32], gdesc[UR34], tmem[UR36], tmem[UR60], idesc[UR61], UPT ;  /* 0x00ff3c22200075ea */ /* 0x0005e2000b800024 */
[----:B------:R-:W-:Y:S01]  /*3cb0*/  UMOV UR29, 0x40004040 ;  /* 0x40004040001d7882 */ /* 0x000fe20000000000 */
[----:B------:R-:W-:Y:S01]  /*3cc0*/  UMOV UR27, 0x40004040 ;  /* 0x40004040001b7882 */ /* 0x000fe20000000000 */
        /* <DEDUP_REMOVED lines=12> */
[----:B------:R-:W-:Y:S01]  /*3d90*/  UMOV UR9, 0x40004040 ;  /* 0x4000404000097882 */ /* 0x000fe20000000000 */
[----:B------:R2:W-:Y:S01]  /*3da0*/  UTCHMMA gdesc[UR12], gdesc[UR14], tmem[UR36], tmem[UR50], idesc[UR51], UPT ;  /* 0x00ff320e0c0075ea */ /* 0x0005e2000b800024 */
[----:B------:R2:W-:Y:S01]  /*3db0*/  UTCHMMA gdesc[UR8], gdesc[UR10], tmem[UR36], tmem[UR48], idesc[UR49], UPT ;  /* 0x00ff300a080075ea */ /* 0x0005e2000b800024 */
[----:B------:R2:W-:Y:S01]  /*3dc0*/  UTCBAR.MULTICAST [UR40], URZ, UR42 ;  /* 0x000000ff280073e9 */ /* 0x0005e2000800082a */
[----:B-1----:R-:W-:Y:S01]  /*3dd0*/  UMOV UR5, UR39 ;  /* 0x0000002700057c82 */ /* 0x002fe20008000000 */
[----:B------:R-:W-:Y:S05]  /*3de0*/  BRA.U UP3, `(.L_x_69) ;  /* 0xfffffffd03007547 */ /* 0x000fea000b83ffff */
.L_x_66:
[----:B------:R-:W-:Y:S01]  /*3df0*/  UIADD3 UR4, UPT, UPT, UR45, 0x1, URZ ;  /* 0x000000012d047890 */ /* 0x000fe2000fffe0ff */
[C---:B------:R-:W-:Y:S01]  /*3e00*/  ISETP.NE.AND P0, PT, R10.reuse, 0x2, PT ;  /* 0x000000020a00780c */ /* 0x040fe20003f05270 */
[----:B------:R-:W-:Y:S02]  /*3e10*/  UIADD3 UR5, UPT, UPT, UR46, 0xb0, URZ ;  /* 0x000000b02e057890 */ /* 0x000fe4000fffe0ff */
[----:B------:R-:W-:Y:S01]  /*3e20*/  UISETP.NE.AND UP0, UPT, UR4, 0x4, UPT ;  /* 0x000000040400788c */ /* 0x000fe2000bf05270 */
[----:B-12---:R-:W-:Y:S02]  /*3e30*/  SEL R0, RZ, 0x1, P0 ;  /* 0x00000001ff007807 */ /* 0x006fe40000000000 */
[----:B------:R-:W-:Y:S01]  /*3e40*/  SEL R10, R10, RZ, P0 ;  /* 0x000000ff0a0a7207 */ /* 0x000fe20000000000 */
[----:B------:R-:W-:Y:S01]  /*3e50*/  USEL UR6, URZ, 0x1, UP0 ;  /* 0x00000001ff067887 */ /* 0x000fe20008000000 */
[----:B------:R-:W-:Y:S01]  /*3e60*/  LOP3.LUT R9, R9, R0, RZ, 0x3c, !PT ;  /* 0x0000000009097212 */ /* 0x000fe200078e3cff */
[----:B------:R-:W-:Y:S01]  /*3e70*/  USEL UR45, UR4, URZ, UP0 ;  /* 0x000000ff042d7287 */ /* 0x000fe20008000000 */
[----:B------:R1:W-:Y:S03]  /*3e80*/  UTCBAR [UR5], URZ ;  /* 0x000000ff050073e9 */ /* 0x0003e600080000ff */
[----:B------:R-:W-:Y:S01]  /*3e90*/  LOP3.LUT R11, R11, UR6, RZ, 0x3c, !PT ;  /* 0x000000060b0b7c12 */ /* 0x000fe2000f8e3cff */
[----:B------:R-:W-:Y:S07]  /*3ea0*/  @P1 BRA `(.L_x_70) ;  /* 0xfffffff800381947 */ /* 0x000fee000383ffff */
[----:B------:R-:W2:Y:S01]  /*3eb0*/  S2UR UR8, SR_CgaCtaId ;  /* 0x00000000000879c3 */ /* 0x000ea20000008800 */
[----:B------:R-:W-:Y:S01]  /*3ec0*/  ELECT P0, URZ, PT ;  /* 0x0000000000ff782f */ /* 0x000fe20003800000 */
[----:B------:R-:W-:Y:S01]  /*3ed0*/  IMAD.MOV.U32 R0, RZ, RZ, 0x1 ;  /* 0x00000001ff007424 */ /* 0x000fe200078e00ff */
[----:B------:R-:W-:Y:S01]  /*3ee0*/  UIADD3 UR41, UPT, UPT, UR41, 0xd0, URZ ;  /* 0x000000d029297890 */ /* 0x000fe2000fffe0ff */
[----:B------:R-:W-:Y:S01]  /*3ef0*/  SHF.L.U32 R2, R11, 0x1f, RZ ;  /* 0x0000001f0b027819 */ /* 0x000fe200000006ff */
[----:B------:R-:W-:-:S03]  /*3f00*/  UMOV UR4, 0x40 ;  /* 0x0000004000047882 */ /* 0x000fc60000000000 */
[----:B------:R-:W-:Y:S01]  /*3f10*/  UVIRTCOUNT.DEALLOC.SMPOOL 0x80 ;  /* 0x000000800000784c */ /* 0x000fe20000000000 */
[----:B--2---:R-:W-:Y:S02]  /*3f20*/  ULEA UR8, UR8, UR4, 0x18 ;  /* 0x0000000408087291 */ /* 0x004fe4000f8ec0ff */
[----:B------:R-:W-:-:S07]  /*3f30*/  ULEA UR4, UR45, UR41, 0x3 ;  /* 0x000000292d047291 */ /* 0x000fce000f8e18ff */
[----:B------:R2:W-:Y:S02]  /*3f40*/  @P0 STS.U8 [UR8+0x1c], R0 ;  /* 0x00001c00ff000988 */ /* 0x0005e40008000008 */
[----:B------:R-:W4:Y:S02]  /*3f50*/  SYNCS.PHASECHK.TRANS64.TRYWAIT P0, [UR4], R2 ;  /* 0x00000002ff0075a7 */ /* 0x000f240008001104 */
[----:B--2-4-:R-:W-:Y:S05]  /*3f60*/  @!P0 BRA `(.L_x_71) ;  /* 0x0000005000148947 */ /* 0x014fea0003800000 */
.L_x_162:
[----:B------:R-:W-:-:S04]  /*3f70*/  UIADD3 UR4, UPT, UPT, UR45, 0x1, URZ ;  /* 0x000000012d047890 */ /* 0x000fc8000fffe0ff */
[----:B------:R-:W-:-:S04]  /*3f80*/  UISETP.NE.AND UP0, UPT, UR4, 0x4, UPT ;  /* 0x000000040400788c */ /* 0x000fc8000bf05270 */
[----:B------:R-:W-:Y:S02]  /*3f90*/  USEL UR6, URZ, 0x1, UP0 ;  /* 0x00000001ff067887 */ /* 0x000fe40008000000 */
[----:B------:R-:W-:-:S04]  /*3fa0*/  USEL UR4, UR4, URZ, UP0 ;  /* 0x000000ff04047287 */ /* 0x000fc80008000000 */
[----:B-1----:R-:W-:Y:S01]  /*3fb0*/  ULEA UR5, UR4, UR41, 0x3 ;  /* 0x0000002904057291 */ /* 0x002fe2000f8e18ff */
[----:B--2---:R-:W-:-:S04]  /*3fc0*/  LOP3.LUT R2, R11, UR6, RZ, 0x3c, !PT ;  /* 0x000000060b027c12 */ /* 0x004fc8000f8e3cff */
[----:B------:R-:W-:-:S04]  /*3fd0*/  SHF.L.U32 R3, R2, 0x1f, RZ ;  /* 0x0000001f02037819 */ /* 0x000fc800000006ff */
[----:B------:R-:W1:Y:S02]  /*3fe0*/  SYNCS.PHASECHK.TRANS64.TRYWAIT P0, [UR5], R3 ;  /* 0x00000003ff0075a7 */ /* 0x000e640008001105 */
[----:B-1----:R-:W-:Y:S05]  /*3ff0*/  @!P0 BRA `(.L_x_72) ;  /* 0x0000005000088947 */ /* 0x002fea0003800000 */
.L_x_164:
        /* <DEDUP_REMOVED lines=9> */
.L_x_166:
[----:B------:R-:W-:-:S04]  /*4090*/  UIADD3 UR4, UPT, UPT, UR4, 0x1, URZ ;  /* 0x0000000104047890 */ /* 0x000fc8000fffe0ff */
[----:B------:R-:W-:-:S04]  /*40a0*/  UISETP.NE.AND UP0, UPT, UR4, 0x4, UPT ;  /* 0x000000040400788c */ /* 0x000fc8000bf05270 */
[----:B------:R-:W-:Y:S02]  /*40b0*/  USEL UR5, URZ, 0x1, UP0 ;  /* 0x00000001ff057887 */ /* 0x000fe40008000000 */
[----:B------:R-:W-:-:S04]  /*40c0*/  USEL UR4, UR4, URZ, UP0 ;  /* 0x000000ff04047287 */ /* 0x000fc80008000000 */
[----:B------:R-:W-:Y:S01]  /*40d0*/  ULEA UR4, UR4, UR41, 0x3 ;  /* 0x0000002904047291 */ /* 0x000fe2000f8e18ff */
[----:B------:R-:W-:-:S04]  /*40e0*/  LOP3.LUT R2, R2, UR5, RZ, 0x3c, !PT ;  /* 0x0000000502027c12 */ /* 0x000fc8000f8e3cff */
[----:B------:R-:W-:-:S04]  /*40f0*/  SHF.L.U32 R2, R2, 0x1f, RZ ;  /* 0x0000001f02027819 */ /* 0x000fc800000006ff */
[----:B------:R-:W2:Y:S02]  /*4100*/  SYNCS.PHASECHK.TRANS64.TRYWAIT P0, [UR4], R2 ;  /* 0x00000002ff0075a7 */ /* 0x000ea40008001104 */
[----:B--2---:R-:W-:Y:S05]  /*4110*/  @!P0 BRA `(.L_x_74) ;  /* 0x0000004c00f08947 */ /* 0x004fea0003800000 */
.L_x_168:
[----:B------:R-:W-:Y:S01]  /*4120*/  NOP ;  /* 0x0000000000007918 */ /* 0x000fe20000000000 */
[----:B-1----:R-:W1:Y:S01]  /*4130*/  LDS R0, [UR8+0x14] ;  /* 0x00001408ff007984 */ /* 0x002e620008000800 */
[----:B------:R-:W-:Y:S01]  /*4140*/  ULOP3.LUT UR4, UR65, 0xffff, URZ, 0xc0, !UPT ;  /* 0x0000ffff41047892 */ /* 0x000fe2000f8ec0ff */
[----:B------:R-:W-:Y:S01]  /*4150*/  UMOV UR5, 0xffff ;  /* 0x0000ffff00057882 */ /* 0x000fe20000000000 */
[----:B------:R-:W-:Y:S02]  /*4160*/  UMOV UR6, 0x1 ;  /* 0x0000000100067882 */ /* 0x000fe40000000000 */
[----:B------:R-:W-:-:S04]  /*4170*/  USHF.R.U32.HI UR4, URZ, 0x5, UR4 ;  /* 0x00000005ff047899 */ /* 0x000fc80008011604 */
[----:B------:R-:W-:Y:S02]  /*4180*/  USHF.L.U32 UR5, UR5, UR4, URZ ;  /* 0x0000000405057299 */ /* 0x000fe400080006ff */
[----:B------:R-:W-:-:S04]  /*4190*/  USHF.L.U32 UR4, UR6, UR4, URZ ;  /* 0x0000000406047299 */ /* 0x000fc800080006ff */
[----:B-1----:R-:W-:-:S04]  /*41a0*/  LOP3.LUT R0, R0, UR5, RZ, 0xc0, !PT ;  /* 0x0000000500007c12 */ /* 0x002fc8000f8ec0ff */
[----:B------:R-:W-:-:S13]  /*41b0*/  ISETP.NE.AND P0, PT, R0, UR5, PT ;  /* 0x0000000500007c0c */ /* 0x000fda000bf05270 */
[----:B------:R-:W-:Y:S05]  /*41c0*/  @P0 BRA `(.L_x_75) ;  /* 0x0000000000580947 */ /* 0x000fea0003800000 */
[----:B------:R-:W1:Y:S02]  /*41d0*/  LDS R0, [UR8+0x18] ;  /* 0x00001808ff007984 */ /* 0x000e640008000800 */
[----:B-1----:R-:W-:-:S04]  /*41e0*/  LOP3.LUT R0, R0, UR4, RZ, 0xc0, !PT ;  /* 0x0000000400007c12 */ /* 0x002fc8000f8ec0ff */
[----:B------:R-:W-:-:S13]  /*41f0*/  ISETP.NE.AND P0, PT, R0, UR4, PT ;  /* 0x0000000400007c0c */ /* 0x000fda000bf05270 */
[----:B------:R-:W-:Y:S05]  /*4200*/  @P0 BRA `(.L_x_76) ;  /* 0x00000000003c0947 */ /* 0x000fea0003800000 */
[----:B------:R-:W1:Y:S01]  /*4210*/  S2R R2, SR_LANEID ;  /* 0x0000000000027919 */ /* 0x000e620000000000 */
[----:B------:R-:W-:-:S06]  /*4220*/  ULOP3.LUT UR5, URZ, UR5, URZ, 0x33, !UPT ;  /* 0x00000005ff057292 */ /* 0x000fcc000f8e33ff */
[----:B------:R-:W-:-:S04]  /*4230*/  IMAD.U32 R0, RZ, RZ, UR5 ;  /* 0x00000005ff007e24 */ /* 0x000fc8000f8e00ff */
[----:B------:R2:W4:Y:S02]  /*4240*/  REDUX UR7, R0 ;  /* 0x00000000000773c4 */ /* 0x0005240000000000 */
[----:B------:R1:W-:Y:S01]  /*4250*/  UTCATOMSWS.AND URZ, UR5 ;  /* 0x0000000500ff79e3 */ /* 0x0003e20008000000 */
[----:B--2---:R-:W-:Y:S01]  /*4260*/  LOP3.LUT R0, RZ, UR4, RZ, 0x33, !PT ;  /* 0x00000004ff007c12 */ /* 0x004fe2000f8e33ff */
[----:B------:R-:W-:Y:S02]  /*4270*/  VOTEU.ANY UR4, UPT, PT ;  /* 0x0000000000047886 */ /* 0x000fe400038e0100 */
[----:B------:R-:W-:Y:S02]  /*4280*/  UFLO.U32 UR4, UR4 ;  /* 0x00000004000472bd */ /* 0x000fe400080e0000 */
[----:B------:R-:W2:Y:S04]  /*4290*/  REDUX UR6, R0 ;  /* 0x00000000000673c4 */ /* 0x000ea80000000000 */
[----:B-1----:R-:W-:-:S02]  /*42a0*/  ISETP.EQ.U32.AND P0, PT, R2, UR4, PT ;  /* 0x0000000402007c0c */ /* 0x002fc4000bf02070 */
[----:B----4-:R-:W-:-:S11]  /*42b0*/  MOV R2, UR7 ;  /* 0x0000000700027c02 */ /* 0x010fd60008000f00 */
[----:B------:R1:W-:Y:S01]  /*42c0*/  @P0 ATOMS.AND RZ, [UR8+0x14], R2 ;  /* 0x00001402ffff098c */ /* 0x0003e2000a800008 */
[----:B--2---:R-:W-:-:S05]  /*42d0*/  IMAD.U32 R0, RZ, RZ, UR6 ;  /* 0x00000006ff007e24 */ /* 0x004fca000f8e00ff */
[----:B------:R1:W-:Y:S01]  /*42e0*/  @P0 ATOMS.AND RZ, [UR8+0x18], R0 ;  /* 0x00001800ffff098c */ /* 0x0003e2000a800008 */
[----:B------:R-:W-:Y:S05]  /*42f0*/  BRA `(.L_x_77) ;  /* 0x0000000000147947 */ /* 0x000fea0003800000 */
.L_x_76:
[----:B------:R-:W-:Y:S02]  /*4300*/  MOV R2, 0x4320 ;  /* 0x0000432000027802 */ /* 0x000fe40000000f00 */
[----:B---3-5:R-:W-:Y:S05]  /*4310*/  CALL.REL.NOINC `($__internal_0_$__cuda_sm10x_tcgen05_guardrail_trap_col_being_dealloced_not_returned_by_alloc) ;  /* 0x0000005000d87944 */ /* 0x028fea0003c00000 */
[----:B------:R-:W-:Y:S05]  /*4320*/  BRA `(.L_x_77) ;  /* 0x0000000000087947 */ /* 0x000fea0003800000 */
.L_x_75:
[----:B------:R-:W-:Y:S02]  /*4330*/  MOV R2, 0x4350 ;  /* 0x0000435000027802 */ /* 0x000fe40000000f00 */
[----:B---3-5:R-:W-:Y:S05]  /*4340*/  CALL.REL.NOINC `($__internal_2_$__cuda_sm10x_tcgen05_guardrail_trap_unallocated_columns_being_dealloced) ;  /* 0x0000005000e47944 */ /* 0x028fea0003c00000 */
.L_x_77:
[----:B------:R-:W-:Y:S01]  /*4350*/  NOP ;  /* 0x0000000000007918 */ /* 0x000fe20000000000 */
[----:B------:R-:W-:Y:S05]  /*4360*/  EXIT ;  /* 0x000000000000794d */ /* 0x000fea0003800000 */
.L_x_59:
[----:B------:R-:W-:-:S09]  /*4370*/  UISETP.NE.OR UP0, UPT, UR17, 0x3, !UP3 ;  /* 0x000000031100788c */ /* 0x000fd2000df05670 */
[----:B------:R-:W-:Y:S05]  /*4380*/  BRA.U UP0, `(.L_x_78) ;  /* 0x0000001100547547 */ /* 0x000fea000b800000 */
[----:B------:R-:W2:Y:S01]  /*4390*/  LDCU UR31, c[0x0][0x370] ;  /* 0x00006e00ff1f77ac */ /* 0x000ea20008000800 */
[----:B------:R-:W3:Y:S01]  /*43a0*/  LDC.64 R16, c[0x0][0x348] ;  /* 0x0000d200ff107b82 */ /* 0x000ee20000000a00 */
[----:B------:R-:W-:Y:S02]  /*43b0*/  HFMA2 R13, -RZ, RZ, 0, 0 ;  /* 0x00000000ff0d7431 */ /* 0x000fe400000001ff */
[----:B------:R-:W-:Y:S01]  /*43c0*/  IMAD.MOV.U32 R15, RZ, RZ, 0x1 ;  /* 0x00000001ff0f7424 */ /* 0x000fe200078e00ff */
[----:B------:R-:W2:Y:S01]  /*43d0*/  LDCU.128 UR44, c[0x0][0xb10] ;  /* 0x00016200ff2c77ac */ /* 0x000ea20008000c00 */
[----:B------:R-:W-:Y:S01]  /*43e0*/  IMAD.MOV.U32 R14, RZ, RZ, RZ ;  /* 0x000000ffff0e7224 */ /* 0x000fe200078e00ff */
[----:B------:R-:W-:Y:S01]  /*43f0*/  MOV R7, 0x1000 ;  /* 0x0000100000077802 */ /* 0x000fe20000000f00 */
[----:B------:R-:W4:Y:S01]  /*4400*/  LDCU UR30, c[0x0][0x374] ;  /* 0x00006e80ff1e77ac */ /* 0x000f220008000800 */
[----:B------:R-:W1:Y:S01]  /*4410*/  LDC.64 R2, c[0x0][0x888] ;  /* 0x00022200ff027b82 */ /* 0x000e620000000a00 */
[----:B------:R-:W4:Y:S01]  /*4420*/  LDCU UR15, c[0x0][0xb0c] ;  /* 0x00016180ff0f77ac */ /* 0x000f220008000800 */
[----:B------:R-:W3:Y:S06]  /*4430*/  LDCU UR41, c[0x0][0xb20] ;  /* 0x00016400ff2977ac */ /* 0x000eec0008000800 */
[----:B------:R-:W1:Y:S01]  /*4440*/  LDC.64 R4, c[0x0][0x890] ;  /* 0x00022400ff047b82 */ /* 0x000e620000000a00 */
[----:B------:R-:W3:Y:S01]  /*4450*/  LDCU UR4, c[0x0][0xb30] ;  /* 0x00016600ff0477ac */ /* 0x000ee20008000800 */
[----:B------:R-:W-:Y:S01]  /*4460*/  UMOV UR21, 0x400 ;  /* 0x0000040000157882 */ /* 0x000fe20000000000 */
[----:B--2---:R-:W-:-:S02]  /*4470*/  UIMAD.WIDE.U32 UR6, UR31, UR44, URZ ;  /* 0x0000002c1f0672a5 */ /* 0x004fc4000f8e00ff */
[----:B----4-:R-:W-:Y:S02]  /*4480*/  UIMAD.WIDE.U32 UR8, UR30, UR47, URZ ;  /* 0x0000002f1e0872a5 */ /* 0x010fe4000f8e00ff */
[----:B------:R-:W-:Y:S02]  /*4490*/  ULEA UR21, UR52, UR21, 0x18 ;  /* 0x0000001534157291 */ /* 0x000fe4000f8ec0ff */
[----:B------:R-:W-:Y:S02]  /*44a0*/  UPLOP3.LUT UP3, UPT, UPT, UPT, UPT, 0x40, 0x4 ;  /* 0x000000000004789c */ /* 0x000fe40003f6e870 */
[----:B------:R-:W-:Y:S01]  /*44b0*/  UIADD3 UR37, UPT, UPT, UR21, 0x58, URZ ;  /* 0x0000005815257890 */ /* 0x000fe2000fffe0ff */
[----:B------:R-:W-:Y:S01]  /*44c0*/  UMOV UR6, UR7 ;  /* 0x0000000700067c82 */ /* 0x000fe20008000000 */
[----:B------:R-:W-:Y:S01]  /*44d0*/  UMOV UR38, UR9 ;  /* 0x0000000900267c82 */ /* 0x000fe20008000000 */
[----:B------:R-:W-:Y:S02]  /*44e0*/  UISETP.GE.AND UP0, UPT, UR42, 0x1, UPT ;  /* 0x000000012a00788c */ /* 0x000fe4000bf06270 */
[----:B------:R-:W-:Y:S01]  /*44f0*/  UISETP.NE.AND UP4, UPT, UR42, 0x1, UPT ;  /* 0x000000012a00788c */ /* 0x000fe2000bf85270 */
[----:B------:R-:W2:Y:S01]  /*4500*/  LDCU.64 UR22, c[0x0][0xb28] ;  /* 0x00016500ff1677ac */ /* 0x000ea20008000a00 */
[----:B------:R-:W-:-:S02]  /*4510*/  UISETP.NE.AND UP6, UPT, UR15, 0x1, UPT ;  /* 0x000000010f00788c */ /* 0x000fc4000bfc5270 */
[----:B------:R-:W-:Y:S02]  /*4520*/  UISETP.NE.AND UP5, UPT, UR46, 0x1, UPT ;  /* 0x000000012e00788c */ /* 0x000fe4000bfa5270 */
[----:B------:R-:W-:Y:S02]  /*4530*/  UIADD3 UR33, UPT, UPT, UR21, 0x40, URZ ;  /* 0x0000004015217890 */ /* 0x000fe4000fffe0ff */
[----:B------:R-:W-:Y:S02]  /*4540*/  UIADD3 UR25, UPT, UPT, UR21, 0x48, URZ ;  /* 0x0000004815197890 */ /* 0x000fe4000fffe0ff */
[----:B------:R-:W-:Y:S02]  /*4550*/  UIADD3 UR17, UPT, UPT, UR21, 0x50, URZ ;  /* 0x0000005015117890 */ /* 0x000fe4000fffe0ff */
[----:B------:R-:W-:Y:S02]  /*4560*/  UPRMT UR37, UR52, 0x654, UR37 ;  /* 0x0000065434257896 */ /* 0x000fe40008000025 */
[----:B------:R-:W-:-:S02]  /*4570*/  USHF.R.U32.HI UR39, URZ, UR45, UR6 ;  /* 0x0000002dff277299 */ /* 0x000fc40008011606 */
[----:B---3--:R-:W-:Y:S02]  /*4580*/  USHF.R.U32.HI UR38, URZ, UR41, UR38 ;  /* 0x00000029ff267299 */ /* 0x008fe40008011626 */
[----:B------:R-:W-:-:S11]  /*4590*/  UISETP.NE.AND UP2, UPT, UR4, 0x1, UPT ;  /* 0x000000010400788c */ /* 0x000fd6000bf45270 */
.L_x_89:
[C---:B------:R-:W-:Y:S02]  /*45a0*/  LEA R12, R14.reuse, UR21, 0x3 ;  /* 0x000000150e0c7c11 */ /* 0x040fe4000f8e18ff */
[----:B------:R-:W-:Y:S02]  /*45b0*/  SHF.L.U32 R0, R13, 0x1f, RZ ;  /* 0x0000001f0d007819 */ /* 0x000fe400000006ff */
[----:B------:R-:W-:Y:S02]  /*45c0*/  LEA R8, R14, UR21, 0x4 ;  /* 0x000000150e087c11 */ /* 0x000fe4000f8e20ff */
[----:B---3--:R-:W3:Y:S02]  /*45d0*/  SYNCS.PHASECHK.TRANS64.TRYWAIT P0, [R12+URZ+0x90], R0 ;  /* 0x000090000c0075a7 */ /* 0x008ee400080011ff */
[----:B---3--:R-:W-:Y:S05]  /*45e0*/  @!P0 BRA `(.L_x_79) ;  /* 0x0000004800d48947 */ /* 0x008fea0003800000 */
.L_x_169:
        /* <DEDUP_REMOVED lines=8> */
[----:B----4-:R-:W-:Y:S11]  /*4670*/  LOP3.LUT P0, RZ, R10, 0x1, RZ, 0xc0, !PT ;  /* 0x000000010aff7812 */ /* 0x010ff6000780c0ff */
[----:B------:R-:W-:Y:S02]  /*4680*/  @!UPT UIADD3 URZ, UPT, UPT, URZ, URZ, URZ ;  /* 0x000000fffffff290 */ /* 0x000fe4000fffe0ff */
[----:B-1----:R-:W-:Y:S01]  /*4690*/  VOTEU.ANY UP1, P0 ;  /* 0x0000000000ff7886 */ /* 0x002fe20000020100 */
[----:B------:R-:W-:Y:S11]  /*46a0*/  PLOP3.LUT P0, PT, PT, PT, UP1, 0x80, 0x8 ;  /* 0x000000000008781c */ /* 0x000ff60003f0f018 */
[----:B------:R-:W-:Y:S02]  /*46b0*/  @!UPT UIADD3 URZ, UPT, UPT, URZ, URZ, URZ ;  /* 0x000000fffffff290 */ /* 0x000fe4000fffe0ff */
[----:B---3--:R-:W-:Y:S02]  /*46c0*/  @P0 SHF.R.U32.HI R0, RZ, 0x10, R9 ;  /* 0x00000010ff000819 */ /* 0x008fe40000011609 */
[----:B------:R-:W-:Y:S02]  /*46d0*/  @P0 MOV R6, R8 ;  /* 0x0000000800060202 */ /* 0x000fe40000000f00 */
[----:B------:R-:W-:Y:S01]  /*46e0*/  @P0 R2UR UR4, R0 ;  /* 0x00000000000402ca */ /* 0x000fe200000e0000 */
[----:B------:R-:W-:Y:S01]  /*46f0*/  VIADD R0, R12, 0xa0 ;  /* 0x000000a00c007836 */ /* 0x000fe20000000000 */
[----:B------:R-:W-:Y:S02]  /*4700*/  @P0 LOP3.LUT R8, R9, 0xffff, RZ, 0xc0, !PT ;  /* 0x0000ffff09080812 */ /* 0x000fe400078ec0ff */
[----:B------:R-:W-:Y:S02]  /*4710*/  @P0 R2UR UR6, R6 ;  /* 0x00000000060602ca */ /* 0x000fe400000e0000 */
[----:B------:R-:W-:Y:S02]  /*4720*/  PRMT R0, RZ, 0x654, R0 ;  /* 0x00000654ff007816 */ /* 0x000fe40000000000 */
[----:B------:R-:W-:Y:S02]  /*4730*/  @P0 R2UR UR5, R8 ;  /* 0x00000000080502ca */ /* 0x000fe400000e0000 */
[----:B------:R1:W-:Y:S03]  /*4740*/  SYNCS.ARRIVE.TRANS64.RED.A1T0 RZ, [R0+URZ], RZ ;  /* 0x000000ff00ff79a7 */ /* 0x0003e600081004ff */
[----:B------:R-:W-:Y:S04]  /*4750*/  @UP1 UMOV UR29, UR4 ;  /* 0x00000004001d1c82 */ /* 0x000fe80008000000 */
[----:B------:R-:W-:Y:S04]  /*4760*/  @UP1 UMOV UR14, UR6 ;  /* 0x00000006000e1c82 */ /* 0x000fe80008000000 */
[----:B------:R-:W-:Y:S01]  /*4770*/  @UP1 UMOV UR13, UR5 ;  /* 0x00000005000d1c82 */ /* 0x000fe20008000000 */
[----:B------:R-:W-:Y:S05]  /*4780*/  BRA.U !UP0, `(.L_x_80) ;  /* 0x0000000108a47547 */ /* 0x000fea000b800000 */
[----:B------:R-:W-:Y:S02]  /*4790*/  UIMAD.WIDE.U32 UR18, UR13, UR47, URZ ;  /* 0x0000002f0d1272a5 */ /* 0x000fe4000f8e00ff */
[----:B------:R-:W-:Y:S02]  /*47a0*/  UIMAD.WIDE.U32 UR26, UR14, UR44, URZ ;  /* 0x0000002c0e1a72a5 */ /* 0x000fe4000f8e00ff */
[----:B------:R-:W-:Y:S02]  /*47b0*/  USEL UR4, UR30, UR38, !UP5 ;  /* 0x000000261e047287 */ /* 0x000fe4000e800000 */
[----:B------:R-:W-:Y:S02]  /*47c0*/  USEL UR7, UR31, UR39, !UP6 ;  /* 0x000000271f077287 */ /* 0x000fe4000f000000 */
[----:B--2---:R-:W-:Y:S02]  /*47d0*/  UIMAD.WIDE.U32 UR8, UR4, UR22, URZ ;  /* 0x00000016040872a5 */ /* 0x004fe4000f8e00ff */
[----:B------:R-:W-:Y:S01]  /*47e0*/  UIMAD.WIDE.U32 UR10, UR7, UR22, URZ ;  /* 0x00000016070a72a5 */ /* 0x000fe2000f8e00ff */
[----:B------:R-:W-:Y:S02]  /*47f0*/  UMOV UR5, UR19 ;  /* 0x0000001300057c82 */ /* 0x000fe40008000000 */
[----:B------:R-:W-:Y:S03]  /*4800*/  USHF.R.U32.HI UR6, URZ, UR41, UR5 ;  /* 0x00000029ff067299 */ /* 0x000fe60008011605 */
[----:B------:R-:W-:Y:S01]  /*4810*/  UMOV UR5, UR27 ;  /* 0x0000001b00057c82 */ /* 0x000fe20008000000 */
[----:B------:R-:W-:Y:S02]  /*4820*/  USEL UR6, UR13, UR6, !UP5 ;  /* 0x000000060d067287 */ /* 0x000fe4000e800000 */
[----:B------:R-:W-:Y:S03]  /*4830*/  USHF.R.U32.HI UR12, URZ, UR45, UR5 ;  /* 0x0000002dff0c7299 */ /* 0x000fe60008011605 */
[----:B------:R-:W-:Y:S02]  /*4840*/  UMOV UR5, UR9 ;  /* 0x0000000900057c82 */ /* 0x000fe40008000000 */
[----:B------:R-:W-:Y:S03]  /*4850*/  @UP4 USHF.R.U32.HI UR4, URZ, UR23, UR5 ;  /* 0x00000017ff044299 */ /* 0x000fe60008011605 */
[----:B------:R-:W-:Y:S01]  /*4860*/  UMOV UR5, UR11 ;  /* 0x0000000b00057c82 */ /* 0x000fe20008000000 */
[----:B------:R-:W-:Y:S02]  /*4870*/  UIMAD UR4, UR42, UR4, URZ ;  /* 0x000000042a0472a4 */ /* 0x000fe4000f8e02ff */
[----:B------:R-:W-:Y:S02]  /*4880*/  @UP4 USHF.R.U32.HI UR7, URZ, UR23, UR5 ;  /* 0x00000017ff074299 */ /* 0x000fe40008011605 */
[----:B------:R-:W-:Y:S02]  /*4890*/  UIMAD.WIDE.U32 UR10, UR6, UR22, URZ ;  /* 0x00000016060a72a5 */ /* 0x000fe4000f8e00ff */
[----:B------:R-:W-:Y:S02]  /*48a0*/  USEL UR5, UR14, UR12, !UP6 ;  /* 0x0000000c0e057287 */ /* 0x000fe4000f000000 */
[----:B------:R-:W-:Y:S02]  /*48b0*/  UIMAD UR8, UR42, UR7, URZ ;  /* 0x000000072a0872a4 */ /* 0x000fe4000f8e02ff */
[----:B------:R-:W-:Y:S03]  /*48c0*/  UISETP.GE.AND UP0, UPT, UR6, UR4, UPT ;  /* 0x000000040600728c */ /* 0x000fe6000bf06270 */
[----:B------:R-:W-:Y:S01]  /*48d0*/  UMOV UR4, UR11 ;  /* 0x0000000b00047c82 */ /* 0x000fe20008000000 */
[----:B------:R-:W-:Y:S02]  /*48e0*/  UISETP.GE.OR UP0, UPT, UR5, UR8, UP0 ;  /* 0x000000080500728c */ /* 0x000fe40008706670 */
[----:B------:R-:W-:Y:S02]  /*48f0*/  USHF.R.U32.HI UR4, URZ, UR23, UR4 ;  /* 0x00000017ff047299 */ /* 0x000fe40008011604 */
[----:B------:R-:W-:Y:S02]  /*4900*/  UIMAD.WIDE.U32 UR8, UR5, UR22, URZ ;  /* 0x00000016050872a5 */ /* 0x000fe4000f8e00ff */
[----:B------:R-:W-:Y:S04]  /*4910*/  USEL UR10, UR6, UR4, !UP4 ;  /* 0x00000004060a7287 */ /* 0x000fe8000e000000 */
[----:B------:R-:W-:Y:S01]  /*4920*/  UIADD3 UR11, UPT, UPT, -UR10, URZ, URZ ;  /* 0x000000ff0a0b7290 */ /* 0x000fe2000fffe1ff */
[----:B------:R-:W-:Y:S02]  /*4930*/  @!UP0 UMOV UR4, UR9 ;  /* 0x0000000900048c82 */ /* 0x000fe40008000000 */
[----:B------:R-:W-:Y:S02]  /*4940*/  @!UP0 USHF.R.U32.HI UR4, URZ, UR23, UR4 ;  /* 0x00000017ff048299 */ /* 0x000fe40008011604 */
[----:B------:R-:W-:Y:S02]  /*4950*/  UIMAD UR8, UR42, UR11, UR6 ;  /* 0x0000000b2a0872a4 */ /* 0x000fe4000f8e0206 */
[----:B------:R-:W-:Y:S04]  /*4960*/  @!UP0 USEL UR4, UR5, UR4, !UP4 ;  /* 0x0000000405048287 */ /* 0x000fe8000e000000 */
[----:B------:R-:W-:Y:S02]  /*4970*/  @!UP0 UIMAD UR8, UR7, UR8, UR4 ;  /* 0x00000008070882a4 */ /* 0x000fe4000f8e0204 */
[----:B------:R-:W-:Y:S02]  /*4980*/  @!UP0 UIADD3 UR9, UPT, UPT, UR10, -UR4, URZ ;  /* 0x800000040a098290 */ /* 0x000fe4000fffe0ff */
[----:B------:R-:W-:Y:S02]  /*4990*/  UIADD3 UR4, UPT, UPT, -UR5, URZ, URZ ;  /* 0x000000ff05047290 */ /* 0x000fe4000fffe1ff */
[----:B------:R-:W-:Y:S02]  /*49a0*/  UIADD3 UR7, UPT, UPT, -UR6, URZ, URZ ;  /* 0x000000ff06077290 */ /* 0x000fe4000fffe1ff */
[----:B------:R-:W-:Y:S02]  /*49b0*/  @!UP0 UIMAD UR6, UR9, UR42, UR5 ;  /* 0x0000002a090682a4 */ /* 0x000fe4000f8e0205 */
[----:B------:R-:W-:Y:S02]  /*49c0*/  UIMAD UR14, UR15, UR4, UR14 ;  /* 0x000000040f0e72a4 */ /* 0x000fe4000f8e020e */
[----:B------:R-:W-:Y:S01]  /*49d0*/  UIMAD UR13, UR46, UR7, UR13 ;  /* 0x000000072e0d72a4 */ /* 0x000fe2000f8e020d */
[----:B------:R-:W-:Y:S02]  /*49e0*/  @!UP0 UMOV UR5, UR8 ;  /* 0x0000000800058c82 */ /* 0x000fe40008000000 */
[----:B------:R-:W-:Y:S02]  /*49f0*/  UIMAD UR14, UR5, UR15, UR14 ;  /* 0x0000000f050e72a4 */ /* 0x000fe4000f8e020e */
[----:B------:R-:W-:Y:S11]  /*4a00*/  UIMAD UR13, UR6, UR46, UR13 ;  /* 0x0000002e060d72a4 */ /* 0x000ff6000f8e020d */
[----:B------:R-:W-:Y:S01]  /*4a10*/  @!UPT UIADD3 URZ, UPT, UPT, URZ, URZ, URZ ;  /* 0x000000fffffff290 */ /* 0x000fe2000fffe0ff */
.L_x_80:
[----:B------:R-:W3:Y:S01]  /*4a20*/  @!UP2 LDCU.128 UR8, c[0x0][0xb10] ;  /* 0x00016200ff08a7ac */ /* 0x000ee20008000c00 */
[C---:B------:R-:W-:Y:S02]  /*4a30*/  ISETP.NE.U32.AND P1, PT, R4.reuse, RZ, PT ;  /* 0x000000ff0400720c */ /* 0x040fe40003f25070 */
[----:B------:R-:W-:Y:S02]  /*4a40*/  ISETP.NE.U32.AND P0, PT, R4, RZ, PT ;  /* 0x000000ff0400720c */ /* 0x000fe40003f05070 */
[C---:B------:R-:W-:Y:S02]  /*4a50*/  ISETP.NE.AND.EX P1, PT, R5.reuse, RZ, PT, P1 ;  /* 0x000000ff0500720c */ /* 0x040fe40003f25310 */
[----:B------:R-:W-:Y:S01]  /*4a60*/  ISETP.NE.AND.EX P0, PT, R5, RZ, PT, P0 ;  /* 0x000000ff0500720c */ /* 0x000fe20003f05300 */
[----:B------:R-:W4:Y:S01]  /*4a70*/  @!UP2 LDCU UR5, c[0x0][0xb0c] ;  /* 0x00016180ff05a7ac */ /* 0x000f220008000800 */
[----:B------:R-:W-:Y:S01]  /*4a80*/  SHF.L.U32 R9, R15, 0x1f, RZ ;  /* 0x0000001f0f097819 */ /* 0x000fe200000006ff */
[----:B------:R-:W-:Y:S02]  /*4a90*/  USHF.L.U32 UR35, UR16, 0x6, URZ ;  /* 0x0000000610237899 */ /* 0x000fe400080006ff */
[----:B------:R-:W-:Y:S02]  /*4aa0*/  USHF.L.U32 UR34, UR20, 0x7, URZ ;  /* 0x0000000714227899 */ /* 0x000fe400080006ff */
[----:B---3--:R-:W-:Y:S07]  /*4ab0*/  UIMAD.WIDE.U32 UR6, UR14, UR8, URZ ;  /* 0x000000080e0672a5 */ /* 0x008fee000f8e00ff */
[----:B------:R-:W-:Y:S01]  /*4ac0*/  @!UP2 UMOV UR4, UR7 ;  /* 0x000000070004ac82 */ /* 0x000fe20008000000 */
[----:B----4-:R-:W-:Y:S02]  /*4ad0*/  @!UP2 UISETP.NE.AND UP0, UPT, UR5, 0x1, UPT ;  /* 0x000000010500a88c */ /* 0x010fe4000bf05270 */
[----:B------:R-:W-:Y:S02]  /*4ae0*/  @!UP2 USHF.R.U32.HI UR4, URZ, UR9, UR4 ;  /* 0x00000009ff04a299 */ /* 0x000fe40008011604 */
[----:B------:R-:W-:Y:S02]  /*4af0*/  UIMAD.WIDE.U32 UR6, UR13, UR11, URZ ;  /* 0x0000000b0d0672a5 */ /* 0x000fe4000f8e00ff */
[----:B------:R-:W-:Y:S02]  /*4b00*/  @!UP2 USEL UR8, UR14, UR4, !UP0 ;  /* 0x000000040e08a287 */ /* 0x000fe4000c000000 */
[----:B------:R-:W-:Y:S03]  /*4b10*/  @!UP2 UISETP.NE.AND UP0, UPT, UR10, 0x1, UPT ;  /* 0x000000010a00a88c */ /* 0x000fe6000bf05270 */
[----:B------:R-:W-:Y:S02]  /*4b20*/  @!UP2 UMOV UR6, UR7 ;  /* 0x000000070006ac82 */ /* 0x000fe40008000000 */
[----:B------:R-:W3:Y:S02]  /*4b30*/  @!UP2 LDCU UR4, c[0x0][0xb20] ;  /* 0x00016400ff04a7ac */ /* 0x000ee40008000800 */
[----:B---3--:R-:W-:Y:S04]  /*4b40*/  @!UP2 USHF.R.U32.HI UR6, URZ, UR4, UR6 ;  /* 0x00000004ff06a299 */ /* 0x008fe80008011606 */
[----:B------:R-:W-:Y:S04]  /*4b50*/  @!UP2 USEL UR6, UR13, UR6, !UP0 ;  /* 0x000000060d06a287 */ /* 0x000fe8000c000000 */
[----:B------:R-:W-:Y:S02]  /*4b60*/  @!UP2 UIADD3 UR4, UPT, UPT, -UR8, UR6, URZ ;  /* 0x000000060804a290 */ /* 0x000fe4000fffe1ff */
[----:B------:R-:W-:Y:S02]  /*4b70*/  @!UP2 UIADD3 UR6, UPT, UPT, UR8, -UR6, URZ ;  /* 0x800000060806a290 */ /* 0x000fe4000fffe0ff */
[----:B------:R-:W-:Y:S02]  /*4b80*/  @!UP2 UIMAD UR14, UR4, UR5, UR14 ;  /* 0x00000005040ea2a4 */ /* 0x000fe4000f8e020e */
[----:B------:R-:W-:Y:S01]  /*4b90*/  @!UP2 UIMAD UR13, UR6, UR10, UR13 ;  /* 0x0000000a060da2a4 */ /* 0x000fe2000f8e020d */
[----:B------:R-:W-:Y:S11]  /*4ba0*/  BRA.U UP3, `(.L_x_81) ;  /* 0x0000000103107547 */ /* 0x000ff6000b800000 */
[----:B------:R-:W-:Y:S04]  /*4bb0*/  MOV R6, UR40 ;  /* 0x0000002800067c02 */ /* 0x000fe80008000f00 */
[----:B------:R-:W-:Y:S04]  /*4bc0*/  SHF.L.U32 R6, R6, 0x1f, RZ ;  /* 0x0000001f06067819 */ /* 0x000fe800000006ff */
[----:B------:R-:W3:Y:S02]  /*4bd0*/  SYNCS.PHASECHK.TRANS64.TRYWAIT P2, [UR21+0x88], R6 ;  /* 0x00008806ff0075a7 */ /* 0x000ee40008041115 */
[----:B---3--:R-:W-:Y:S05]  /*4be0*/  @!P2 BRA `(.L_x_82) ;  /* 0x000000440068a947 */ /* 0x008fea0003800000 */
.L_x_81:
[----:B------:R-:W-:Y:S05]  /*4bf0*/  @!P1 BRA `(.L_x_83) ;  /* 0x0000000000309947 */ /* 0x000fea0003800000 */
[----:B------:R-:W-:Y:S01]  /*4c00*/  ISETP.NE.U32.AND P1, PT, R2, RZ, PT ;  /* 0x000000ff0200720c */ /* 0x000fe20003f25070 */
[----:B------:R-:W3:Y:S01]  /*4c10*/  LDCU.64 UR4, c[0x0][0x358] ;  /* 0x00006b00ff0477ac */ /* 0x000ee20008000a00 */
[----:B------:R-:W-:Y:S02]  /*4c20*/  IMAD.MOV.U32 R45, RZ, RZ, 0x1 ;  /* 0x00000001ff2d7424 */ /* 0x000fe400078e00ff */
[----:B------:R-:W-:Y:S11]  /*4c30*/  ISETP.NE.AND.EX P1, PT, R3, RZ, PT, P1 ;  /* 0x000000ff0300720c */ /* 0x000ff60003f25310 */
[----:B------:R-:W-:Y:S02]  /*4c40*/  @!UPT UIADD3 URZ, UPT, UPT, URZ, URZ, URZ ;  /* 0x000000fffffff290 */ /* 0x000fe4000fffe0ff */
[----:B------:R-:W4:Y:S01]  /*4c50*/  @P1 LDC.64 R10, c[0x0][0x888] ;  /* 0x00022200ff0a1b82 */ /* 0x000f220000000a00 */
[----:B-1----:R-:W-:Y:S04]  /*4c60*/  @P1 IMAD R0, R4, UR36, RZ ;  /* 0x0000002404001c24 */ /* 0x002fe8000f8e02ff */
[----:B----4-:R-:W-:Y:S04]  /*4c70*/  @P1 IMAD.WIDE R10, R0, 0x4, R10 ;  /* 0x00000004000a1825 */ /* 0x010fe800078e020a */
[----:B------:R-:W-:Y:S01]  /*4c80*/  HFMA2 R0, -RZ, RZ, 0, 5.9604644775390625e-08 ;  /* 0x00000001ff007431 */ /* 0x000fe200000001ff */
[----:B---3-5:R3:W5:Y:S04]  /*4c90*/  @P1 LDG.E R27, desc[UR4][R10.64] ;  /* 0x000000040a1b1981 */ /* 0x028768000c1e1900 */
[----:B------:R-:W-:Y:S01]  /*4ca0*/  @!P1 PRMT R45, R0, 0x7610, R45 ;  /* 0x00007610002d9816 */ /* 0x000fe2000000002d */
[----:B---3--:R-:W4:Y:S06]  /*4cb0*/  @!P1 LDC R27, c[0x0][0x880] ;  /* 0x00022000ff1b9b82 */ /* 0x008f2c0000000800 */
.L_x_83:
[----:B----45:R-:W-:Y:S01]  /*4cc0*/  @!P0 FSETP.EQ.AND P1, PT, R27, RZ, PT ;  /* 0x000000ff1b00820b */ /* 0x030fe20003f22000 */
[----:B------:R-:W-:Y:S01]  /*4cd0*/  @!UPT UIADD3 URZ, UPT, UPT, URZ, URZ, URZ ;  /* 0x000000fffffff290 */ /* 0x000fe2000fffe0ff */
[----:B------:R-:W-:Y:S11]  /*4ce0*/  @!P0 BRA `(.L_x_84) ;  /* 0x0000000000188947 */ /* 0x000ff60003800000 */
[----:B------:R-:W-:Y:S02]  /*4cf0*/  LOP3.LUT P0, RZ, R45, 0xff, RZ, 0xc0, !PT ;  /* 0x000000ff2dff7812 */ /* 0x000fe4000780c0ff */
[----:B------:R-:W-:Y:S04]  /*4d00*/  ISETP.NE.U32.AND P1, PT, R2, RZ, PT ;  /* 0x000000ff0200720c */ /* 0x000fe80003f25070 */
[----:B------:R-:W-:Y:S04]  /*4d10*/  ISETP.NE.AND.EX P1, PT, R3, RZ, PT, P1 ;  /* 0x000000ff0300720c */ /* 0x000fe80003f25310 */
[----:B------:R-:W-:Y:S03]  /*4d20*/  PLOP3.LUT P1, PT, P1, PT, PT, 0x8, 0x80 ;  /* 0x000000000080781c */ /* 0x000fe60000f2e170 */
[----:B------:R-:W-:Y:S11]  /*4d30*/  @P0 FSETP.EQ.AND P1, PT, R27, RZ, PT ;  /* 0x000000ff1b00020b */ /* 0x000ff60003f22000 */
[----:B------:R-:W-:Y:S02]  /*4d40*/  @!UPT UIADD3 URZ, UPT, UPT, URZ, URZ, URZ ;  /* 0x000000fffffff290 */ /* 0x000fe4000fffe0ff */
.L_x_84:
[----:B------:R-:W3:Y:S01]  /*4d50*/  SYNCS.PHASECHK.TRANS64.TRYWAIT P2, [UR21+0x60], R9 ;  /* 0x00006009ff0075a7 */ /* 0x000ee20008041115 */
[----:B------:R-:W-:Y:S04]  /*4d60*/  ELECT P0, URZ, PT ;  /* 0x0000000000ff782f */ /* 0x000fe80003800000 */
[----:B------:R-:W-:Y:S11]  /*4d70*/  PLOP3.LUT P1, PT, P1, P0, PT, 0xf2, 0x2f ;  /* 0x00000000002f781c */ /* 0x000ff60000f21e72 */
[----:B------:R-:W-:Y:S02]  /*4d80*/  @!UPT UIADD3 URZ, UPT, UPT, URZ, URZ, URZ ;  /* 0x000000fffffff290 */ /* 0x000fe4000fffe0ff */
[----:B------:R-:W-:Y:S05]  /*4d90*/  @!P1 IADD3 R8, P0, PT, R16, 0x580, RZ ;  /* 0x0000058010089810 */ /* 0x000fea0007f1e0ff */
[----:B-1----:R-:W-:Y:S01]  /*4da0*/  @!P1 IMAD.X R6, RZ, RZ, R17, P0 ;  /* 0x000000ffff069224 */ /* 0x002fe200000e0611 */
[----:B---3--:R-:W-:Y:S07]  /*4db0*/  @!P2 BRA `(.L_x_85) ;  /* 0x00000044000ca947 */ /* 0x008fee0003800000 */
.L_x_172:
[----:B------:R-:W-:Y:S01]  /*4dc0*/  @!P1 R2UR UR5, R8 ;  /* 0x00000000080592ca */ /* 0x000fe200000e0000 */
[----:B------:R-:W-:Y:S01]  /*4dd0*/  VOTEU.ALL UP0, P1 ;  /* 0x0000000000ff7886 */ /* 0x000fe20000800000 */
[----:B------:R-:W-:Y:S01]  /*4de0*/  @!P1 R2UR UR4, R6 ;  /* 0x00000000060492ca */ /* 0x000fe200000e0000 */
[----:B-1----:R-:W-:Y:S01]  /*4df0*/  @!P1 IMAD.MOV.U32 R0, RZ, RZ, 0x1000 ;  /* 0x00001000ff009424 */ /* 0x002fe200078e00ff */
[----:B------:R-:W-:Y:S01]  /*4e00*/  UMOV UR8, 0x0 ;  /* 0x0000000000087882 */ /* 0x000fe20000000000 */
[----:B------:R-:W-:Y:S01]  /*4e10*/  UMOV UR9, 0x10000000 ;  /* 0x1000000000097882 */ /* 0x000fe20000000000 */
[----:B------:R-:W-:Y:S01]  /*4e20*/  @!UP0 UIADD3 UR32, UPT, UPT, UR21, 0x200, URZ ;  /* 0x0000020015208890 */ /* 0x000fe2000fffe0ff */
[----:B------:R-:W-:Y:S01]  /*4e30*/  @!P1 IADD3 R8, P0, PT, R16, 0x580, RZ ;  /* 0x0000058010089810 */ /* 0x000fe20007f1e0ff */
[----:B------:R-:W-:Y:S01]  /*4e40*/  VOTEU.ALL UP0, P1 ;  /* 0x0000000000ff7886 */ /* 0x000fe20000800000 */
[----:B------:R-:W-:Y:S03]  /*4e50*/  UPRMT UR6, UR52, 0x654, UR33 ;  /* 0x0000065434067896 */ /* 0x000fe60008000021 */
[----:B------:R-:W-:Y:S02]  /*4e60*/  @!P1 IMAD.X R6, RZ, RZ, R17, P0 ;  /* 0x000000ffff069224 */ /* 0x000fe400000e0611 */
[----:B------:R-:W-:Y:S02]  /*4e70*/  IMAD.U32 R10, RZ, RZ, UR5 ;  /* 0x00000005ff0a7e24 */ /* 0x000fe4000f8e00ff */
[----:B------:R-:W-:Y:S03]  /*4e80*/  IMAD.U32 R11, RZ, RZ, UR4 ;  /* 0x00000004ff0b7e24 */ /* 0x000fe6000f8e00ff */
[----:B------:R-:W-:Y:S02]  /*4e90*/  @!P1 R2UR UR4, R10 ;  /* 0x000000000a0492ca */ /* 0x000fe400000e0000 */
[----:B------:R-:W-:Y:S11]  /*4ea0*/  @!P1 R2UR UR5, R11 ;  /* 0x000000000b0592ca */ /* 0x000ff600000e0000 */
[----:B------:R-:W-:Y:S02]  /*4eb0*/  @!UPT UIADD3 URZ, UPT, UPT, URZ, URZ, URZ ;  /* 0x000000fffffff290 */ /* 0x000fe4000fffe0ff */
[----:B------:R1:W-:Y:S01]  /*4ec0*/  @!UP0 UTMALDG.3D [UR32], [UR4], desc[UR8] ;  /* 0x00000820040085b4 */ /* 0x0003e20008011000 */
[----:B------:R1:W-:Y:S01]  /*4ed0*/  @!P1 SYNCS.ARRIVE.TRANS64.RED.A0TR RZ, [UR21+0x40], R0 ;  /* 0x00004000ffff99a7 */ /* 0x0003e20008300415 */
[----:B------:R-:W-:Y:S01]  /*4ee0*/  SYNCS.ARRIVE.TRANS64.RED.A1T0 RZ, [UR6], RZ ;  /* 0x000000ffffff79a7 */ /* 0x000fe20008100406 */
[----:B------:R-:W3:Y:S02]  /*4ef0*/  SYNCS.PHASECHK.TRANS64.TRYWAIT P2, [UR21+0x68], R9 ;  /* 0x00006809ff0075a7 */ /* 0x000ee40008041115 */
[----:B-1-3--:R-:W-:Y:S05]  /*4f00*/  @!P2 BRA `(.L_x_86) ;  /* 0x0000004000d0a947 */ /* 0x00afea0003800000 */
.L_x_174:
        /* <DEDUP_REMOVED lines=8> */
[----:B------:R-:W-:Y:S01]  /*4f90*/  @!UP0 UIADD3 UR24, UPT, UPT, UR21, 0x1200, URZ ;  /* 0x0000120015188890 */ /* 0x000fe2000fffe0ff */
[----:B------:R-:W-:Y:S01]  /*4fa0*/  VOTEU.ALL UP0, P1 ;  /* 0x0000000000ff7886 */ /* 0x000fe20000800000 */
[----:B------:R-:W-:Y:S01]  /*4fb0*/  UMOV UR27, UR35 ;  /* 0x00000023001b7c82 */ /* 0x000fe20008000000 */
[----:B------:R-:W-:Y:S02]  /*4fc0*/  UMOV UR28, UR36 ;  /* 0x00000024001c7c82 */ /* 0x000fe40008000000 */
[----:B------:R-:W-:Y:S01]  /*4fd0*/  IMAD.U32 R10, RZ, RZ, UR5 ;  /* 0x00000005ff0a7e24 */ /* 0x000fe2000f8e00ff */
[----:B------:R-:W-:Y:S01]  /*4fe0*/  UPRMT UR6, UR52, 0x654, UR25 ;  /* 0x0000065434067896 */ /* 0x000fe20008000019 */
[----:B------:R-:W-:Y:S02]  /*4ff0*/  IMAD.U32 R11, RZ, RZ, UR4 ;  /* 0x00000004ff0b7e24 */ /* 0x000fe4000f8e00ff */
[----:B------:R-:W-:Y:S01]  /*5000*/  @!P1 IMAD.X R6, RZ, RZ, R17, P0 ;  /* 0x000000ffff069224 */ /* 0x000fe200000e0611 */
        /* <DEDUP_REMOVED lines=8> */
.L_x_176:
[----:B------:R-:W-:Y:S01]  /*5090*/  @!P1 R2UR UR5, R8 ;  /* 0x00000000080592ca */ /* 0x000fe200000e0000 */
[----:B------:R-:W-:Y:S01]  /*50a0*/  VOTEU.ALL UP0, P1 ;  /* 0x0000000000ff7886 */ /* 0x000fe20000800000 */
[----:B------:R-:W-:Y:S01]  /*50b0*/  @!P1 R2UR UR4, R6 ;  /* 0x00000000060492ca */ /* 0x000fe200000e0000 */
[----:B-1----:R-:W-:Y:S01]  /*50c0*/  @!P1 IMAD.MOV.U32 R0, RZ, RZ, 0x1000 ;  /* 0x00001000ff009424 */ /* 0x002fe200078e00ff */
[----:B------:R-:W-:Y:S01]  /*50d0*/  UMOV UR8, 0x0 ;  /* 0x0000000000087882 */ /* 0x000fe20000000000 */
[----:B------:R-:W-:Y:S01]  /*50e0*/  UMOV UR9, 0x10000000 ;  /* 0x1000000000097882 */ /* 0x000fe20000000000 */
[----:B------:R-:W-:Y:S01]  /*50f0*/  @!UP0 UIADD3 UR18, UPT, UPT, UR34, 0x40, URZ ;  /* 0x0000004022128890 */ /* 0x000fe2000fffe0ff */
[----:B------:R-:W-:Y:S01]  /*5100*/  VIADD R14, R14, 0x1 ;  /* 0x000000010e0e7836 */ /* 0x000fe20000000000 */
[----:B------:R-:W-:Y:S01]  /*5110*/  @!UP0 UIADD3 UR16, UPT, UPT, UR21, 0x2200, URZ ;  /* 0x0000220015108890 */ /* 0x000fe2000fffe0ff */
[----:B------:R-:W-:Y:S01]  /*5120*/  VOTEU.ALL UP0, P1 ;  /* 0x0000000000ff7886 */ /* 0x000fe20000800000 */
[----:B------:R-:W-:Y:S01]  /*5130*/  UMOV UR19, UR35 ;  /* 0x0000002300137c82 */ /* 0x000fe20008000000 */
[----:B------:R-:W-:Y:S02]  /*5140*/  UMOV UR20, UR36 ;  /* 0x0000002400147c82 */ /* 0x000fe40008000000 */
[----:B------:R-:W-:Y:S01]  /*5150*/  IMAD.U32 R10, RZ, RZ, UR5 ;  /* 0x00000005ff0a7e24 */ /* 0x000fe2000f8e00ff */
[----:B------:R-:W-:Y:S01]  /*5160*/  UPRMT UR6, UR52, 0x654, UR17 ;  /* 0x0000065434067896 */ /* 0x000fe20008000011 */
        /* <DEDUP_REMOVED lines=9> */
.L_x_178:
[----:B------:R-:W-:Y:S01]  /*5200*/  @!P1 IADD3 R6, P0, PT, R16, 0x580, RZ ;  /* 0x0000058010069810 */ /* 0x000fe20007f1e0ff */
[----:B------:R-:W-:Y:S01]  /*5210*/  VOTEU.ALL UP0, P1 ;  /* 0x0000000000ff7886 */ /* 0x000fe20000800000 */
[----:B------:R-:W-:Y:S01]  /*5220*/  UMOV UR6, 0x0 ;  /* 0x0000000000067882 */ /* 0x000fe20000000000 */
[----:B------:R-:W-:Y:S01]  /*5230*/  UMOV UR7, 0x10000000 ;  /* 0x1000000000077882 */ /* 0x000fe20000000000 */
[----:B------:R-:W-:Y:S01]  /*5240*/  @!P1 R2UR UR5, R6 ;  /* 0x00000000060592ca */ /* 0x000fe200000e0000 */
[----:B-1----:R-:W-:Y:S01]  /*5250*/  @!P1 IMAD.X R0, RZ, RZ, R17, P0 ;  /* 0x000000ffff009224 */ /* 0x002fe200000e0611 */
[----:B------:R-:W-:Y:S01]  /*5260*/  @!UP0 UIADD3 UR10, UPT, UPT, UR34, 0x60, URZ ;  /* 0x00000060220a8890 */ /* 0x000fe2000fffe0ff */
[----:B------:R-:W-:Y:S01]  /*5270*/  R2UR UR16, R47 ;  /* 0x000000002f1072ca */ /* 0x000fe200000e0000 */
[----:B------:R-:W-:Y:S01]  /*5280*/  @!UP0 UIADD3 UR8, UPT, UPT, UR21, 0x3200, URZ ;  /* 0x0000320015088890 */ /* 0x000fe2000fffe0ff */
[----:B------:R-:W-:Y:S01]  /*5290*/  ISETP.NE.AND P0, PT, R14, 0x2, PT ;  /* 0x000000020e00780c */ /* 0x000fe20003f05270 */
[----:B------:R-:W-:Y:S01]  /*52a0*/  @!UP0 UIADD3 UR9, UPT, UPT, UR21, 0x58, URZ ;  /* 0x0000005815098890 */ /* 0x000fe2000fffe0ff */
[----:B------:R-:W-:Y:S01]  /*52b0*/  @!P1 R2UR UR4, R0 ;  /* 0x00000000000492ca */ /* 0x000fe200000e0000 */
[----:B------:R-:W-:Y:S01]  /*52c0*/  VOTEU.ALL UP0, P1 ;  /* 0x0000000000ff7886 */ /* 0x000fe20000800000 */
[----:B------:R-:W-:Y:S01]  /*52d0*/  UMOV UR11, UR35 ;  /* 0x00000023000b7c82 */ /* 0x000fe20008000000 */
[----:B------:R-:W-:Y:S01]  /*52e0*/  UMOV UR12, UR36 ;  /* 0x00000024000c7c82 */ /* 0x000fe20008000000 */
[----:B------:R-:W-:Y:S01]  /*52f0*/  SEL R0, RZ, 0x1, P0 ;  /* 0x00000001ff007807 */ /* 0x000fe20000000000 */
[----:B------:R-:W-:Y:S01]  /*5300*/  UPLOP3.LUT UP3, UPT, UPT, UPT, UPT, 0x80, 0x8 ;  /* 0x000000000008789c */ /* 0x000fe20003f6f070 */
[----:B------:R-:W-:Y:S01]  /*5310*/  IMAD.U32 R8, RZ, RZ, UR5 ;  /* 0x00000005ff087e24 */ /* 0x000fe2000f8e00ff */
[----:B------:R-:W-:Y:S01]  /*5320*/  LOP3.LUT R15, R15, 0x1, RZ, 0x3c, !PT ;  /* 0x000000010f0f7812 */ /* 0x000fe200078e3cff */
[----:B------:R-:W-:Y:S01]  /*5330*/  UMOV UR36, UR29 ;  /* 0x0000001d00247c82 */ /* 0x000fe20008000000 */
[----:B------:R-:W-:Y:S01]  /*5340*/  LOP3.LUT R13, R13, R0, RZ, 0x3c, !PT ;  /* 0x000000000d0d7212 */ /* 0x000fe200078e3cff */
[----:B------:R-:W-:Y:S01]  /*5350*/  UIADD3 UR20, UPT, UPT, UR13, UR16, URZ ;  /* 0x000000100d147290 */ /* 0x000fe2000fffe0ff */
[----:B------:R-:W-:Y:S01]  /*5360*/  SEL R14, R14, RZ, P0 ;  /* 0x000000ff0e0e7207 */ /* 0x000fe20000000000 */
[----:B------:R-:W-:Y:S01]  /*5370*/  UIADD3 UR16, UPT, UPT, UR14, UR63, URZ ;  /* 0x0000003f0e107290 */ /* 0x000fe2000fffe0ff */
[----:B------:R-:W-:Y:S01]  /*5380*/  IMAD.U32 R9, RZ, RZ, UR4 ;  /* 0x00000004ff097e24 */ /* 0x000fe2000f8e00ff */
[----:B------:R-:W-:Y:S04]  /*5390*/  @!P1 R2UR UR4, R8 ;  /* 0x00000000080492ca */ /* 0x000fe800000e0000 */
[----:B------:R-:W-:Y:S11]  /*53a0*/  @!P1 R2UR UR5, R9 ;  /* 0x00000000090592ca */ /* 0x000ff600000e0000 */
[----:B------:R-:W-:Y:S02]  /*53b0*/  @!UPT UIADD3 URZ, UPT, UPT, URZ, URZ, URZ ;  /* 0x000000fffffff290 */ /* 0x000fe4000fffe0ff */
[----:B------:R3:W-:Y:S01]  /*53c0*/  @!UP0 UTMALDG.3D [UR8], [UR4], desc[UR6] ;  /* 0x00000608040085b4 */ /* 0x0007e20008011000 */
[----:B------:R3:W-:Y:S01]  /*53d0*/  @!P1 SYNCS.ARRIVE.TRANS64.RED.A0TR RZ, [UR21+0x58], R7 ;  /* 0x00005807ffff99a7 */ /* 0x0007e20008300415 */
[----:B------:R-:W-:Y:S01]  /*53e0*/  SYNCS.ARRIVE.TRANS64.RED.A1T0 RZ, [UR37], RZ ;  /* 0x000000ffffff79a7 */ /* 0x000fe20008100425 */
[----:B------:R-:W-:Y:S05]  /*53f0*/  BRA.U UP1, `(.L_x_89) ;  /* 0xfffffff101687547 */ /* 0x000fea000b83ffff */
[----:B------:R-:W-:-:S04]  /*5400*/  SHF.L.U32 R2, R15, 0x1f, RZ ;  /* 0x0000001f0f027819 */ /* 0x000fc800000006ff */
[----:B------:R-:W1:Y:S02]  /*5410*/  SYNCS.PHASECHK.TRANS64.TRYWAIT P0, [UR21+0x60], R2 ;  /* 0x00006002ff0075a7 */ /* 0x000e640008001115 */
[----:B-1----:R-:W-:Y:S05]  /*5420*/  @!P0 BRA `(.L_x_90) ;  /* 0x0000003c00d08947 */ /* 0x002fea0003800000 */
.L_x_180:
[----:B------:R-:W4:Y:S02]  /*5430*/  SYNCS.PHASECHK.TRANS64.TRYWAIT P0, [UR21+0x68], R2 ;  /* 0x00006802ff0075a7 */ /* 0x000f240008001115 */
[----:B----4-:R-:W-:Y:S05]  /*5440*/  @!P0 BRA `(.L_x_91) ;  /* 0x0000003c00e08947 */ /* 0x010fea0003800000 */
.L_x_182:
[----:B------:R-:W4:Y:S02]  /*5450*/  SYNCS.PHASECHK.TRANS64.TRYWAIT P0, [UR21+0x70], R2 ;  /* 0x00007002ff0075a7 */ /* 0x000f240008001115 */
[----:B----4-:R-:W-:Y:S05]  /*5460*/  @!P0 BRA `(.L_x_92) ;  /* 0x0000003c00f08947 */ /* 0x010fea0003800000 */
.L_x_184:
[----:B-1----:R-:W-:-:S07]  /*5470*/  MOV R0, UR21 ;  /* 0x0000001500007c02 */ /* 0x002fce0008000f00 */
.L_x_93:
[----:B-1----:R-:W-:-:S04]  /*5480*/  SHF.L.U32 R2, R15, 0x1f, RZ ;  /* 0x0000001f0f027819 */ /* 0x002fc800000006ff */
[----:B------:R1:W4:Y:S03]  /*5490*/  SYNCS.PHASECHK.TRANS64.TRYWAIT P0, [R0+URZ+0x78], R2 ;  /* 0x00007802000075a7 */ /* 0x00032600080011ff */
[----:B----4-:R-:W-:Y:S05]  /*54a0*/  @!P0 NANOSLEEP.SYNCS 0x989680 ;  /* 0x009896800000895d */ /* 0x010fea0003900000 */
[----:B------:R-:W4:Y:S02]  /*54b0*/  @!P0 SYNCS.PHASECHK.TRANS64 P0, [R0+URZ+0x78], R2 ;  /* 0x00007802000085a7 */ /* 0x000f2400080010ff */
[----:B--234-:R-:W-:Y:S05]  /*54c0*/  @P0 EXIT ;  /* 0x000000000000094d */ /* 0x01cfea0003800000 */
[----:B------:R-:W-:Y:S05]  /*54d0*/  BRA `(.L_x_93) ;  /* 0xfffffffc00e87947 */ /* 0x000fea000383ffff */
.L_x_78:
[----:B------:R-:W-:-:S06]  /*54e0*/  UISETP.GE.AND UP0, UPT, UR17, 0x4, UPT ;  /* 0x000000041100788c */ /* 0x000fcc000bf06270 */
[----:B------:R-:W-:-:S13]  /*54f0*/  PLOP3.LUT P0, PT, PT, PT, UP0, 0x80, 0x8 ;  /* 0x000000000008781c */ /* 0x000fda0003f0f008 */
[----:B-1----:R-:W-:Y:S05]  /*5500*/  @!P0 EXIT ;  /* 0x000000000000894d */ /* 0x002fea0003800000 */
[----:B------:R-:W-:Y:S01]  /*5510*/  BAR.SYNC.DEFER_BLOCKING 0x6, 0xa0 ;  /* 0x0182800000007b1d */ /* 0x000fe20000010000 */
[C---:B------:R-:W-:Y:S01]  /*5520*/  IMAD.SHL.U32 R3, R56.reuse, 0x20, RZ ;  /* 0x0000002038037824 */ /* 0x040fe200078e00ff */
[----:B------:R-:W-:Y:S01]  /*5530*/  SHF.R.U32.HI R6, RZ, 0x1, R56 ;  /* 0x00000001ff067819 */ /* 0x000fe20000011638 */
[C---:B------:R-:W-:Y:S01]  /*5540*/  IMAD.SHL.U32 R2, R56.reuse, 0x10, RZ ;  /* 0x0000001038027824 */ /* 0x040fe200078e00ff */
[C---:B------:R-:W-:Y:S01]  /*5550*/  LOP3.LUT P0, RZ, R56.reuse, 0x4, RZ, 0xc0, !PT ;  /* 0x0000000438ff7812 */ /* 0x040fe2000780c0ff */
[C---:B------:R-:W-:Y:S01]  /*5560*/  IMAD.U32 R23, R56.reuse, 0x10000, RZ ;  /* 0x0001000038177824 */ /* 0x040fe200078e00ff */
[----:B------:R-:W-:Y:S01]  /*5570*/  UMOV UR44, 0x400 ;  /* 0x00000400002c7882 */ /* 0x000fe20000000000 */
[----:B------:R-:W1:Y:S01]  /*5580*/  LDCU.64 UR4, c[0x0][0x890] ;  /* 0x00011200ff0477ac */ /* 0x000e620008000a00 */
[----:B------:R-:W2:Y:S01]  /*5590*/  LDC.64 R42, c[0x0][0x8b0] ;  /* 0x00022c00ff2a7b82 */ /* 0x000ea20000000a00 */
[----:B------:R-:W-:Y:S01]  /*55a0*/  LOP3.LUT R7, R3, 0xc0, RZ, 0xc0, !PT ;  /* 0x000000c003077812 */ /* 0x000fe200078ec0ff */
[----:B------:R-:W-:Y:S01]  /*55b0*/  IMAD.SHL.U32 R44, R56, 0x4, RZ ;  /* 0x00000004382c7824 */ /* 0x000fe200078e00ff */
[----:B------:R-:W-:Y:S01]  /*55c0*/  ULEA UR44, UR52, UR44, 0x18 ;  /* 0x0000002c342c7291 */ /* 0x000fe2000f8ec0ff */
[----:B------:R-:W-:Y:S01]  /*55d0*/  LOP3.LUT R2, R2, 0x600, RZ, 0xc0, !PT ;  /* 0x0000060002027812 */ /* 0x000fe200078ec0ff */
[----:B------:R-:W-:Y:S01]  /*55e0*/  IMAD.MOV.U32 R55, RZ, RZ, 0x20 ;  /* 0x00000020ff377424 */ /* 0x000fe200078e00ff */
[----:B------:R-:W-:Y:S01]  /*55f0*/  LOP3.LUT R6, R7, 0x8, R6, 0xf8, !PT ;  /* 0x0000000807067812 */ /* 0x000fe200078ef806 */
[----:B------:R-:W-:Y:S01]  /*5600*/  IMAD.MOV.U32 R54, RZ, RZ, 0x1 ;  /* 0x00000001ff367424 */ /* 0x000fe200078e00ff */
[----:B------:R-:W3:Y:S01]  /*5610*/  LDC.64 R40, c[0x0][0x8a8] ;  /* 0x00022a00ff287b82 */ /* 0x000ee20000000a00 */
[----:B------:R-:W-:Y:S01]  /*5620*/  LOP3.LUT R2, R2, 0x20, R3, 0xf8, !PT ;  /* 0x0000002002027812 */ /* 0x000fe200078ef803 */
[----:B------:R-:W-:Y:S01]  /*5630*/  IMAD.MOV.U32 R22, RZ, RZ, RZ ;  /* 0x000000ffff167224 */ /* 0x000fe200078e00ff */
[----:B------:R-:W-:-:S02]  /*5640*/  LOP3.LUT R23, R23, 0x600000, RZ, 0xc0, !PT ;  /* 0x0060000017177812 */ /* 0x000fc400078ec0ff */
[----:B------:R-:W-:Y:S02]  /*5650*/  CS2R R52, SRZ ;  /* 0x0000000000347805 */ /* 0x000fe4000001ff00 */
[----:B------:R-:W-:Y:S01]  /*5660*/  LOP3.LUT R44, R6, 0x18, R44, 0x78, !PT ;  /* 0x00000018062c7812 */ /* 0x000fe200078e782c */
[----:B------:R-:W-:Y:S01]  /*5670*/  IMAD.MOV.U32 R51, RZ, RZ, RZ ;  /* 0x000000ffff337224 */ /* 0x000fe200078e00ff */
[----:B------:R-:W-:Y:S01]  /*5680*/  LOP3.LUT R2, R2, 0x100, R3, 0xf8, !PT ;  /* 0x0000010002027812 */ /* 0x000fe200078ef803 */
[----:B------:R-:W4:Y:S01]  /*5690*/  LDS R0, [UR44+0x140] ;  /* 0x0001402cff007984 */ /* 0x000f220008000800 */
[----:B-1----:R-:W-:Y:S01]  /*56a0*/  IMAD.U32 R58, RZ, RZ, UR4 ;  /* 0x00000004ff3a7e24 */ /* 0x002fe2000f8e00ff */
[----:B------:R-:W-:Y:S01]  /*56b0*/  UIADD3 UR4, UPT, UPT, UR44, 0x200, URZ ;  /* 0x000002002c047890 */ /* 0x000fe2000fffe0ff */
[----:B------:R-:W-:Y:S01]  /*56c0*/  LOP3.LUT R44, R2, R44, RZ, 0xfc, !PT ;  /* 0x0000002c022c7212 */ /* 0x000fe200078efcff */
[----:B------:R-:W-:Y:S01]  /*56d0*/  IMAD.U32 R57, RZ, RZ, UR5 ;  /* 0x00000005ff397e24 */ /* 0x000fe2000f8e00ff */
[----:B------:R-:W-:Y:S01]  /*56e0*/  LOP3.LUT R56, R56, 0x60, RZ, 0xc0, !PT ;  /* 0x0000006038387812 */ /* 0x000fe200078ec0ff */
[----:B------:R-:W1:Y:S01]  /*56f0*/  LDCU UR60, c[0x0][0x370] ;  /* 0x00006e00ff3c77ac */ /* 0x000e620008000800 */
[----:B------:R-:W-:Y:S01]  /*5700*/  SEL R55, R55, 0xffffffe0, !P0 ;  /* 0xffffffe037377807 */ /* 0x000fe20004000000 */
[----:B------:R-:W-:Y:S01]  /*5710*/  IMAD.U32 R49, RZ, RZ, UR4 ;  /* 0x00000004ff317e24 */ /* 0x000fe2000f8e00ff */
[----:B------:R-:W1:Y:S01]  /*5720*/  LDCU UR43, c[0x0][0xb0c] ;  /* 0x00016180ff2b77ac */ /* 0x000e620008000800 */
[----:B------:R-:W1:Y:S01]  /*5730*/  LDCU UR39, c[0x0][0xb30] ;  /* 0x00016600ff2777ac */ /* 0x000e620008000800 */
[----:B------:R-:W1:Y:S01]  /*5740*/  LDCU.64 UR54, c[0x0][0x888] ;  /* 0x00011100ff3677ac */ /* 0x000e620008000a00 */
[----:B------:R-:W1:Y:S01]  /*5750*/  LDCU.64 UR40, c[0x0][0xb28] ;  /* 0x00016500ff2877ac */ /* 0x000e620008000a00 */
[----:B------:R-:W1:Y:S01]  /*5760*/  LDCU.128 UR56, c[0x0][0xb10] ;  /* 0x00016200ff3877ac */ /* 0x000e620008000c00 */
[----:B------:R-:W1:Y:S01]  /*5770*/  LDCU UR53, c[0x0][0x374] ;  /* 0x00006e80ff3577ac */ /* 0x000e620008000800 */
[----:B------:R-:W-:Y:S01]  /*5780*/  UMOV UR47, URZ ;  /* 0x000000ff002f7c82 */ /* 0x000fe20008000000 */
[----:B------:R-:W-:Y:S01]  /*5790*/  UMOV UR46, URZ ;  /* 0x000000ff002e7c82 */ /* 0x000fe20008000000 */
[----:B-1234-:R-:W-:-:S07]  /*57a0*/  IMAD.IADD R23, R0, 0x1, R23 ;  /* 0x0000000100177824 */ /* 0x01efce00078e0217 */
.L_x_137:
[C---:B------:R-:W-:Y:S02]  /*57b0*/  LEA R3, R51.reuse, UR44, 0x3 ;  /* 0x0000002c33037c11 */ /* 0x040fe4000f8e18ff */
[----:B------:R-:W-:Y:S02]  /*57c0*/  SHF.L.U32 R0, R52, 0x1f, RZ ;  /* 0x0000001f34007819 */ /* 0x000fe400000006ff */
[----:B-1----:R-:W-:Y:S02]  /*57d0*/  LEA R4, R51, UR44, 0x4 ;  /* 0x0000002c33047c11 */ /* 0x002fe4000f8e20ff */
[----:B------:R-:W1:Y:S02]  /*57e0*/  SYNCS.PHASECHK.TRANS64.TRYWAIT P0, [R3+URZ+0x90], R0 ;  /* 0x00009000030075a7 */ /* 0x000e6400080011ff */
[----:B-12---:R-:W-:Y:S05]  /*57f0*/  @!P0 BRA `(.L_x_94) ;  /* 0x0000003c00248947 */ /* 0x006fea0003800000 */
.L_x_185:
[----:B------:R-:W2:Y:S01]  /*5800*/  LDS.128 R4, [R4+0x120] ;  /* 0x0001200004047984 */ /* 0x000ea20000000c00 */
[----:B------:R-:W-:Y:S01]  /*5810*/  UISETP.GE.AND UP0, UPT, UR42, 0x1, UPT ;  /* 0x000000012a00788c */ /* 0x000fe2000bf06270 */
[----:B------:R-:W-:Y:S01]  /*5820*/  @!PT LDS RZ, [RZ] ;  /* 0x00000000fffff984 */ /* 0x000fe20000000800 */
[----:B------:R-:W-:Y:S01]  /*5830*/  @!PT LDS RZ, [RZ] ;  /* 0x00000000fffff984 */ /* 0x000fe20000000800 */
[----:B------:R-:W-:Y:S01]  /*5840*/  @!PT LDS RZ, [RZ] ;  /* 0x00000000fffff984 */ /* 0x000fe20000000800 */
[----:B------:R-:W-:Y:S01]  /*5850*/  @!PT LDS RZ, [RZ] ;  /* 0x00000000fffff984 */ /* 0x000fe20000000800 */
[----:B------:R3:W-:Y:S06]  /*5860*/  MEMBAR.ALL.CTA ;  /* 0x0000000000007992 */ /* 0x0007ec0000008000 */
[----:B---3--:R-:W3:Y:S01]  /*5870*/  FENCE.VIEW.ASYNC.S ;  /* 0x00000000000073c6 */ /* 0x008ee20000000000 */
[----:B--2---:R-:W-:Y:S11]  /*5880*/  LOP3.LUT P0, RZ, R6, 0x1, RZ, 0xc0, !PT ;  /* 0x0000000106ff7812 */ /* 0x004ff6000780c0ff */
[----:B------:R-:W-:Y:S02]  /*5890*/  @!UPT UIADD3 URZ, UPT, UPT, URZ, URZ, URZ ;  /* 0x000000fffffff290 */ /* 0x000fe4000fffe0ff */
[----:B---3--:R-:W-:Y:S01]  /*58a0*/  VOTEU.ANY UP1, P0 ;  /* 0x0000000000ff7886 */ /* 0x008fe20000020100 */
[----:B------:R-:W-:Y:S01]  /*58b0*/  PLOP3.LUT P0, PT, PT, PT, UP1, 0x80, 0x8 ;  /* 0x000000000008781c */ /* 0x000fe20003f0f018 */
[----:B------:R-:W-:Y:S11]  /*58c0*/  UP2UR UR62, UPR, URZ, 0x2 ;  /* 0x00000002ff3e7883 */ /* 0x000ff60008000000 */
[----:B------:R-:W-:Y:S01]  /*58d0*/  @!UPT UIADD3 URZ, UPT, UPT, URZ, URZ, URZ ;  /* 0x000000fffffff290 */ /* 0x000fe2000fffe0ff */
[----:B-1----:R-:W-:Y:S02]  /*58e0*/  @P0 SHF.R.U32.HI R0, RZ, 0x10, R5 ;  /* 0x00000010ff000819 */ /* 0x002fe40000011605 */
        /* <DEDUP_REMOVED lines=12> */
[----:B------:R-:W2:Y:S01]  /*59b0*/  LDCU UR12, c[0x0][0xb20] ;  /* 0x00016400ff0c77ac */ /* 0x000ea20008000800 */
[----:B------:R-:W-:Y:S02]  /*59c0*/  UIMAD.WIDE.U32 UR4, UR53, UR59, URZ ;  /* 0x0000003b350472a5 */ /* 0x000fe4000f8e00ff */
[----:B------:R-:W-:Y:S02]  /*59d0*/  UIMAD.WIDE.U32 UR6, UR60, UR56, URZ ;  /* 0x000000383c0672a5 */ /* 0x000fe4000f8e00ff */
[----:B------:R-:W-:Y:S02]  /*59e0*/  UISETP.NE.AND UP0, UPT, UR58, 0x1, UPT ;  /* 0x000000013a00788c */ /* 0x000fe4000bf05270 */
[----:B------:R-:W-:Y:S02]  /*59f0*/  UIMAD.WIDE.U32 UR8, UR37, UR59, URZ ;  /* 0x0000003b250872a5 */ /* 0x000fe4000f8e00ff */
[----:B------:R-:W-:Y:S02]  /*5a00*/  UIMAD.WIDE.U32 UR10, UR38, UR56, URZ ;  /* 0x00000038260a72a5 */ /* 0x000fe4000f8e00ff */
[----:B------:R-:W-:Y:S02]  /*5a10*/  UISETP.NE.AND UP1, UPT, UR43, 0x1, UPT ;  /* 0x000000012b00788c */ /* 0x000fe4000bf25270 */
[----:B------:R-:W-:Y:S01]  /*5a20*/  UISETP.NE.AND UP2, UPT, UR42, 0x1, UPT ;  /* 0x000000012a00788c */ /* 0x000fe2000bf45270 */
[----:B------:R-:W-:Y:S02]  /*5a30*/  UMOV UR4, UR5 ;  /* 0x0000000500047c82 */ /* 0x000fe40008000000 */
[----:B--2---:R-:W-:Y:S03]  /*5a40*/  USHF.R.U32.HI UR5, URZ, UR12, UR4 ;  /* 0x0000000cff057299 */ /* 0x004fe60008011604 */
[----:B------:R-:W-:Y:S02]  /*5a50*/  UMOV UR4, UR7 ;  /* 0x0000000700047c82 */ /* 0x000fe40008000000 */
[----:B------:R-:W-:Y:S02]  /*5a60*/  USHF.R.U32.HI UR7, URZ, UR57, UR4 ;  /* 0x00000039ff077299 */ /* 0x000fe40008011604 */
[----:B------:R-:W-:Y:S02]  /*5a70*/  USEL UR4, UR53, UR5, !UP0 ;  /* 0x0000000535047287 */ /* 0x000fe4000c000000 */
[----:B------:R-:W-:Y:S01]  /*5a80*/  USEL UR7, UR60, UR7, !UP1 ;  /* 0x000000073c077287 */ /* 0x000fe2000c800000 */
[----:B------:R-:W-:Y:S01]  /*5a90*/  UMOV UR5, UR9 ;  /* 0x0000000900057c82 */ /* 0x000fe20008000000 */
[----:B------:R-:W-:Y:S02]  /*5aa0*/  UIMAD.WIDE.U32 UR8, UR4, UR40, URZ ;  /* 0x00000028040872a5 */ /* 0x000fe4000f8e00ff */
[----:B------:R-:W-:Y:S03]  /*5ab0*/  USHF.R.U32.HI UR6, URZ, UR12, UR5 ;  /* 0x0000000cff067299 */ /* 0x000fe60008011605 */
[----:B------:R-:W-:Y:S01]  /*5ac0*/  UMOV UR5, UR11 ;  /* 0x0000000b00057c82 */ /* 0x000fe20008000000 */
[----:B------:R-:W-:Y:S02]  /*5ad0*/  UIMAD.WIDE.U32 UR10, UR7, UR40, URZ ;  /* 0x00000028070a72a5 */ /* 0x000fe4000f8e00ff */
[----:B------:R-:W-:Y:S02]  /*5ae0*/  USHF.R.U32.HI UR12, URZ, UR57, UR5 ;  /* 0x00000039ff0c7299 */ /* 0x000fe40008011605 */
[----:B------:R-:W-:Y:S01]  /*5af0*/  USEL UR6, UR37, UR6, !UP0 ;  /* 0x0000000625067287 */ /* 0x000fe2000c000000 */
[----:B------:R-:W-:Y:S02]  /*5b00*/  UMOV UR5, UR9 ;  /* 0x0000000900057c82 */ /* 0x000fe40008000000 */
[----:B------:R-:W-:Y:S01]  /*5b10*/  UMOV UR10, UR11 ;  /* 0x0000000b000a7c82 */ /* 0x000fe20008000000 */
[----:B------:R-:W-:Y:S02]  /*5b20*/  @UP2 USHF.R.U32.HI UR4, URZ, UR41, UR5 ;  /* 0x00000029ff042299 */ /* 0x000fe40008011605 */
[----:B------:R-:W-:Y:S02]  /*5b30*/  @UP2 USHF.R.U32.HI UR7, URZ, UR41, UR10 ;  /* 0x00000029ff072299 */ /* 0x000fe4000801160a */
[----:B------:R-:W-:Y:S02]  /*5b40*/  UIMAD UR4, UR42, UR4, URZ ;  /* 0x000000042a0472a4 */ /* 0x000fe4000f8e02ff */
        /* <DEDUP_REMOVED lines=8> */
[----:B------:R-:W-:Y:S02]  /*5bd0*/  USEL UR11, UR6, UR4, !UP2 ;  /* 0x00000004060b7287 */ /* 0x000fe4000d000000 */
[----:B------:R-:W-:Y:S02]  /*5be0*/  UIADD3 UR8, UPT, UPT, -UR5, URZ, URZ ;  /* 0x000000ff05087290 */ /* 0x000fe4000fffe1ff */
[----:B------:R-:W-:Y:S01]  /*5bf0*/  UIADD3 UR10, UPT, UPT, -UR11, URZ, URZ ;  /* 0x000000ff0b0a7290 */ /* 0x000fe2000fffe1ff */
[----:B------:R-:W-:Y:S01]  /*5c00*/  @!UP0 UMOV UR4, UR9 ;  /* 0x0000000900048c82 */ /* 0x000fe20008000000 */
[----:B------:R-:W-:Y:S02]  /*5c10*/  UIADD3 UR9, UPT, UPT, -UR6, URZ, URZ ;  /* 0x000000ff06097290 */ /* 0x000fe4000fffe1ff */
[----:B------:R-:W-:Y:S02]  /*5c20*/  @!UP0 USHF.R.U32.HI UR4, URZ, UR41, UR4 ;  /* 0x00000029ff048299 */ /* 0x000fe40008011604 */
[----:B------:R-:W-:Y:S02]  /*5c30*/  UIMAD UR10, UR42, UR10, UR6 ;  /* 0x0000000a2a0a72a4 */ /* 0x000fe4000f8e0206 */
[----:B------:R-:W-:Y:S04]  /*5c40*/  @!UP0 USEL UR4, UR5, UR4, !UP2 ;  /* 0x0000000405048287 */ /* 0x000fe8000d000000 */
[----:B------:R-:W-:Y:S02]  /*5c50*/  @!UP0 UIMAD UR10, UR7, UR10, UR4 ;  /* 0x0000000a070a82a4 */ /* 0x000fe4000f8e0204 */
[----:B------:R-:W-:Y:S02]  /*5c60*/  @!UP0 UIADD3 UR11, UPT, UPT, UR11, -UR4, URZ ;  /* 0x800000040b0b8290 */ /* 0x000fe4000fffe0ff */
[----:B------:R-:W-:Y:S02]  /*5c70*/  UIMAD UR7, UR43, UR8, UR38 ;  /* 0x000000082b0772a4 */ /* 0x000fe4000f8e0226 */
[----:B------:R-:W-:Y:S02]  /*5c80*/  @!UP0 UIMAD UR6, UR11, UR42, UR5 ;  /* 0x0000002a0b0682a4 */ /* 0x000fe4000f8e0205 */
[----:B------:R-:W-:Y:S01]  /*5c90*/  UIMAD UR4, UR58, UR9, UR37 ;  /* 0x000000093a0472a4 */ /* 0x000fe2000f8e0225 */
[----:B------:R-:W-:Y:S02]  /*5ca0*/  @!UP0 UMOV UR5, UR10 ;  /* 0x0000000a00058c82 */ /* 0x000fe40008000000 */
[----:B------:R-:W-:Y:S02]  /*5cb0*/  UIMAD UR38, UR5, UR43, UR7 ;  /* 0x0000002b052672a4 */ /* 0x000fe4000f8e0207 */
[----:B------:R-:W-:Y:S11]  /*5cc0*/  UIMAD UR37, UR6, UR58, UR4 ;  /* 0x0000003a062572a4 */ /* 0x000ff6000f8e0204 */
[----:B------:R-:W-:Y:S01]  /*5cd0*/  @!UPT UIADD3 URZ, UPT, UPT, URZ, URZ, URZ ;  /* 0x000000fffffff290 */ /* 0x000fe2000fffe0ff */
.L_x_95:
[----:B------:R-:W-:Y:S01]  /*5ce0*/  UISETP.NE.AND UP0, UPT, UR39, 0x1, UPT ;  /* 0x000000012700788c */ /* 0x000fe2000bf05270 */
[----:B------:R-:W-:Y:S01]  /*5cf0*/  LOP3.LUT P0, RZ, R49, 0x1b0, RZ, 0xc0, !PT ;  /* 0x000001b031ff7812 */ /* 0x000fe2000780c0ff */
[----:B------:R-:W-:Y:S01]  /*5d00*/  USHF.L.U32 UR50, UR16, 0x6, URZ ;  /* 0x0000000610327899 */ /* 0x000fe200080006ff */
[----:B------:R-:W-:Y:S01]  /*5d10*/  BSSY.RECONVERGENT B6, `(.L_x_96) ;  /* 0x0000034000067945 */ /* 0x000fe20003800200 */
[----:B------:R-:W-:Y:S01]  /*5d20*/  USHF.L.U32 UR49, UR20, 0x7, URZ ;  /* 0x0000000714317899 */ /* 0x000fe200080006ff */
[----:B------:R-:W-:Y:S06]  /*5d30*/  IADD3 R51, PT, PT, R51, 0x1, RZ ;  /* 0x0000000133337810 */ /* 0x000fec0007ffe0ff */
[----:B------:R-:W2:Y:S01]  /*5d40*/  @!UP0 LDCU.128 UR12, c[0x0][0xb10] ;  /* 0x00016200ff0c87ac */ /* 0x000ea20008000c00 */
[----:B------:R-:W3:Y:S01]  /*5d50*/  @!UP0 LDCU UR5, c[0x0][0xb0c] ;  /* 0x00016180ff0587ac */ /* 0x000ee20008000800 */
[----:B------:R-:W4:Y:S01]  /*5d60*/  @!UP0 LDCU UR10, c[0x0][0xb20] ;  /* 0x00016400ff0a87ac */ /* 0x000f220008000800 */
[----:B--2---:R-:W-:Y:S02]  /*5d70*/  UIMAD.WIDE.U32 UR8, UR38, UR12, URZ ;  /* 0x0000000c260872a5 */ /* 0x004fe4000f8e00ff */
[----:B------:R-:W-:Y:S02]  /*5d80*/  UIMAD.WIDE.U32 UR6, UR37, UR15, URZ ;  /* 0x0000000f250672a5 */ /* 0x000fe4000f8e00ff */
[----:B------:R-:W-:Y:S03]  /*5d90*/  @!UP0 UISETP.NE.AND UP1, UPT, UR14, 0x1, UPT ;  /* 0x000000010e00888c */ /* 0x000fe6000bf25270 */
[----:B------:R-:W-:Y:S01]  /*5da0*/  @!UP0 UMOV UR4, UR9 ;  /* 0x0000000900048c82 */ /* 0x000fe20008000000 */
[----:B---3--:R-:W-:Y:S02]  /*5db0*/  @!UP0 UISETP.NE.AND UP2, UPT, UR5, 0x1, UPT ;  /* 0x000000010500888c */ /* 0x008fe4000bf45270 */
[----:B------:R-:W-:Y:S01]  /*5dc0*/  @!UP0 USHF.R.U32.HI UR4, URZ, UR13, UR4 ;  /* 0x0000000dff048299 */ /* 0x000fe20008011604 */
[----:B------:R-:W-:Y:S02]  /*5dd0*/  @!UP0 UMOV UR6, UR7 ;  /* 0x0000000700068c82 */ /* 0x000fe40008000000 */
[----:B----4-:R-:W-:Y:S02]  /*5de0*/  @!UP0 USHF.R.U32.HI UR6, URZ, UR10, UR6 ;  /* 0x0000000aff068299 */ /* 0x010fe40008011606 */
[----:B------:R-:W-:Y:S02]  /*5df0*/  @!UP0 USEL UR7, UR38, UR4, !UP2 ;  /* 0x0000000426078287 */ /* 0x000fe4000d000000 */
[----:B------:R-:W-:Y:S04]  /*5e00*/  @!UP0 USEL UR6, UR37, UR6, !UP1 ;  /* 0x0000000625068287 */ /* 0x000fe8000c800000 */
[----:B------:R-:W-:Y:S02]  /*5e10*/  @!UP0 UIADD3 UR4, UPT, UPT, -UR7, UR6, URZ ;  /* 0x0000000607048290 */ /* 0x000fe4000fffe1ff */
[----:B------:R-:W-:Y:S02]  /*5e20*/  @!UP0 UIADD3 UR6, UPT, UPT, UR7, -UR6, URZ ;  /* 0x8000000607068290 */ /* 0x000fe4000fffe0ff */
[----:B------:R-:W-:Y:S02]  /*5e30*/  @!UP0 UIMAD UR38, UR4, UR5, UR38 ;  /* 0x00000005042682a4 */ /* 0x000fe4000f8e0226 */
[----:B------:R-:W-:Y:S01]  /*5e40*/  @!UP0 UIMAD UR37, UR6, UR14, UR37 ;  /* 0x0000000e062582a4 */ /* 0x000fe2000f8e0225 */
[----:B------:R-:W-:Y:S11]  /*5e50*/  @!P0 BRA `(.L_x_97) ;  /* 0x00000000007c8947 */ /* 0x000ff60003800000 */
[----:B------:R-:W2:Y:S01]  /*5e60*/  LDCU.64 UR8, c[0x4][0x80] ;  /* 0x01001000ff0877ac */ /* 0x000ea20008000a00 */
[----:B------:R-:W-:Y:S01]  /*5e70*/  MOV R2, 0x0 ;  /* 0x0000000000027802 */ /* 0x000fe20000000f00 */
[----:B------:R-:W-:Y:S02]  /*5e80*/  HFMA2 R12, -RZ, RZ, 0, 5.9604644775390625e-08 ;  /* 0x00000001ff0c7431 */ /* 0x000fe400000001ff */
[----:B------:R-:W-:Y:S01]  /*5e90*/  IMAD.MOV.U32 R8, RZ, RZ, 0x70 ;  /* 0x00000070ff087424 */ /* 0x000fe200078e00ff */
[----:B------:R3:W4:Y:S01]  /*5ea0*/  LDC.64 R14, c[0x4][R2] ;  /* 0x01000000020e7b82 */ /* 0x0007220000000a00 */
[----:B------:R-:W1:Y:S01]  /*5eb0*/  LDCU.64 UR6, c[0x4][0x88] ;  /* 0x01001100ff0677ac */ /* 0x000e620008000a00 */
[----:B------:R-:W-:Y:S01]  /*5ec0*/  IMAD.MOV.U32 R13, RZ, RZ, RZ ;  /* 0x000000ffff0d7224 */ /* 0x000fe200078e00ff */
[----:B------:R-:W1:Y:S01]  /*5ed0*/  LDCU.64 UR4, c[0x4][0x8] ;  /* 0x01000100ff0477ac */ /* 0x000e620008000a00 */
[----:B--2---:R-:W-:Y:S01]  /*5ee0*/  MOV R5, UR9 ;  /* 0x0000000900057c02 */ /* 0x004fe20008000f00 */
[----:B------:R-:W-:Y:S01]  /*5ef0*/  IMAD.U32 R4, RZ, RZ, UR8 ;  /* 0x00000008ff047e24 */ /* 0x000fe2000f8e00ff */
[----:B-1----:R-:W-:Y:S01]  /*5f00*/  MOV R7, UR7 ;  /* 0x0000000700077c02 */ /* 0x002fe20008000f00 */
[----:B------:R-:W-:Y:S01]  /*5f10*/  IMAD.U32 R6, RZ, RZ, UR6 ;  /* 0x00000006ff067e24 */ /* 0x000fe2000f8e00ff */
[----:B------:R-:W-:Y:S01]  /*5f20*/  MOV R11, UR5 ;  /* 0x00000005000b7c02 */ /* 0x000fe20008000f00 */
[----:B------:R-:W-:Y:S02]  /*5f30*/  IMAD.U32 R10, RZ, RZ, UR4 ;  /* 0x00000004ff0a7e24 */ /* 0x000fe4000f8e00ff */
[----:B------:R-:W-:Y:S07]  /*5f40*/  LEPC R20, `(.L_x_98) ;  /* 0x000000001014794e */ /* 0x000fee0000000000 */
[----:B---345:R-:W-:Y:S05]  /*5f50*/  CALL.ABS.NOINC R14 ;  /* 0x000000000e007343 */ /* 0x038fea0003c00000 */
.L_x_98:
[----:B------:R-:W1:Y:S01]  /*5f60*/  LDCU.64 UR8, c[0x4][0x80] ;  /* 0x01001000ff0877ac */ /* 0x000e620008000a00 */
[----:B------:R-:W2:Y:S01]  /*5f70*/  LDC.64 R2, c[0x4][R2] ;  /* 0x0100000002027b82 */ /* 0x000ea20000000a00 */
[----:B------:R-:W-:Y:S02]  /*5f80*/  HFMA2 R12, -RZ, RZ, 0, 5.9604644775390625e-08 ;  /* 0x00000001ff0c7431 */ /* 0x000fe400000001ff */
[----:B------:R-:W-:Y:S02]  /*5f90*/  IMAD.MOV.U32 R8, RZ, RZ, 0x70 ;  /* 0x00000070ff087424 */ /* 0x000fe400078e00ff */
[----:B------:R-:W-:Y:S01]  /*5fa0*/  IMAD.MOV.U32 R13, RZ, RZ, RZ ;  /* 0x000000ffff0d7224 */ /* 0x000fe200078e00ff */
[----:B------:R-:W3:Y:S01]  /*5fb0*/  LDCU.64 UR6, c[0x4][0x88] ;  /* 0x01001100ff0677ac */ /* 0x000ee20008000a00 */
[----:B------:R-:W4:Y:S01]  /*5fc0*/  LDCU.64 UR4, c[0x4][0x8] ;  /* 0x01000100ff0477ac */ /* 0x000f220008000a00 */
[----:B-1----:R-:W-:Y:S02]  /*5fd0*/  MOV R4, UR8 ;  /* 0x0000000800047c02 */ /* 0x002fe40008000f00 */
[----:B------:R-:W-:Y:S02]  /*5fe0*/  MOV R5, UR9 ;  /* 0x0000000900057c02 */ /* 0x000fe40008000f00 */
[----:B---3--:R-:W-:Y:S01]  /*5ff0*/  MOV R7, UR7 ;  /* 0x0000000700077c02 */ /* 0x008fe20008000f00 */
[----:B------:R-:W-:Y:S01]  /*6000*/  IMAD.U32 R6, RZ, RZ, UR6 ;  /* 0x00000006ff067e24 */ /* 0x000fe2000f8e00ff */
[----:B----4-:R-:W-:Y:S01]  /*6010*/  MOV R11, UR5 ;  /* 0x00000005000b7c02 */ /* 0x010fe20008000f00 */
[----:B------:R-:W-:Y:S02]  /*6020*/  IMAD.U32 R10, RZ, RZ, UR4 ;  /* 0x00000004ff0a7e24 */ /* 0x000fe4000f8e00ff */
[----:B------:R-:W-:Y:S07]  /*6030*/  LEPC R20, `(.L_x_97) ;  /* 0x000000001014794e */ /* 0x000fee0000000000 */
[----:B--2---:R-:W-:Y:S05]  /*6040*/  CALL.ABS.NOINC R2 ;  /* 0x0000000002007343 */ /* 0x004fea0003c00000 */
.L_x_97:
[----:B------:R-:W-:Y:S05]  /*6050*/  BSYNC.RECONVERGENT B6 ;  /* 0x0000000000067941 */ /* 0x000fea0003800200 */
.L_x_96:
[----:B------:R-:W-:Y:S02]  /*6060*/  R2UR UR6, R48 ;  /* 0x00000000300672ca */ /* 0x000fe400000e0000 */
[----:B------:R-:W-:Y:S02]  /*6070*/  R2UR UR5, R58 ;  /* 0x000000003a0572ca */ /* 0x000fe400000e0000 */
[----:B------:R-:W-:Y:S02]  /*6080*/  R2UR UR4, R57 ;  /* 0x00000000390472ca */ /* 0x000fe400000e0000 */
[----:B------:R-:W-:Y:S02]  /*6090*/  ISETP.NE.U32.AND P4, PT, R42, RZ, PT ;  /* 0x000000ff2a00720c */ /* 0x000fe40003f85070 */
[----:B------:R-:W-:Y:S02]  /*60a0*/  ISETP.NE.U32.AND P2, PT, RZ, UR54, PT ;  /* 0x00000036ff007c0c */ /* 0x000fe4000bf45070 */
[----:B------:R-:W-:Y:S02]  /*60b0*/  ISETP.NE.AND.EX P4, PT, R43, RZ, PT, P4 ;  /* 0x000000ff2b00720c */ /* 0x000fe40003f85340 */
[----:B------:R-:W-:Y:S01]  /*60c0*/  ISETP.NE.AND.EX P2, PT, RZ, UR55, PT, P2 ;  /* 0x00000037ff007c0c */ /* 0x000fe2000bf45320 */
[----:B------:R-:W-:Y:S02]  /*60d0*/  UISETP.NE.AND UP2, UPT, UR6, URZ, UPT ;  /* 0x000000ff0600728c */ /* 0x000fe4000bf45270 */
[----:B------:R-:W-:Y:S04]  /*60e0*/  UISETP.NE.U32.AND UP0, UPT, UR5, URZ, UPT ;  /* 0x000000ff0500728c */ /* 0x000fe8000bf05070 */
[----:B------:R-:W-:Y:S01]  /*60f0*/  UISETP.NE.AND.EX UP1, UPT, UR4, URZ, UPT, UP0 ;  /* 0x000000ff0400728c */ /* 0x000fe2000bf25300 */
[----:B------:R-:W-:Y:S01]  /*6100*/  PLOP3.LUT P1, PT, PT, PT, UP2, 0x80, 0x8 ;  /* 0x000000000008781c */ /* 0x000fe20003f2f028 */
[----:B------:R-:W-:Y:S03]  /*6110*/  UPLOP3.LUT UP0, UPT, UPT, UPT, UPT, 0x40, 0x4 ;  /* 0x000000000004789c */ /* 0x000fe60003f0e870 */
[----:B------:R-:W-:Y:S06]  /*6120*/  @UP2 UPLOP3.LUT UP0, UPT, UPT, UPT, UP1, 0x80, 0x8 ;  /* 0x000000000008289c */ /* 0x000fec0003f0f010 */
[----:B------:R-:W-:Y:S01]  /*6130*/  PLOP3.LUT P0, PT, PT, PT, UP0, 0x80, 0x8 ;  /* 0x000000000008781c */ /* 0x000fe20003f0f008 */
[----:B------:R-:W-:Y:S01]  /*6140*/  @!UPT UIADD3 URZ, UPT, UPT, URZ, URZ, URZ ;  /* 0x000000fffffff290 */ /* 0x000fe2000fffe0ff */
[----:B------:R-:W-:Y:S11]  /*6150*/  BRA.U !UP1, `(.L_x_99) ;  /* 0x0000000109407547 */ /* 0x000ff6000b800000 */
[----:B------:R-:W-:Y:S01]  /*6160*/  UISETP.NE.U32.AND UP0, UPT, UR54, URZ, UPT ;  /* 0x000000ff3600728c */ /* 0x000fe2000bf05070 */
[----:B------:R-:W-:Y:S01]  /*6170*/  R2UR UR6, R58 ;  /* 0x000000003a0672ca */ /* 0x000fe200000e0000 */
[----:B------:R-:W2:Y:S01]  /*6180*/  LDCU.64 UR8, c[0x0][0x358] ;  /* 0x00006b00ff0877ac */ /* 0x000ea20008000a00 */
[----:B------:R-:W-:Y:S02]  /*6190*/  HFMA2 R45, -RZ, RZ, 0, 5.9604644775390625e-08 ;  /* 0x00000001ff2d7431 */ /* 0x000fe400000001ff */
[----:B-1----:R-:W-:Y:S01]  /*61a0*/  IMAD.MOV.U32 R0, RZ, RZ, 0x1 ;  /* 0x00000001ff007424 */ /* 0x002fe200078e00ff */
[----:B------:R-:W-:Y:S06]  /*61b0*/  UISETP.NE.AND.EX UP0, UPT, UR55, URZ, UPT, UP0 ;  /* 0x000000ff3700728c */ /* 0x000fec000bf05300 */
[----:B------:R-:W-:Y:S05]  /*61c0*/  PLOP3.LUT P3, PT, PT, PT, UP0, 0x80, 0x8 ;  /* 0x000000000008781c */ /* 0x000fea0003f6f008 */
[----:B------:R-:W1:Y:S01]  /*61d0*/  @UP0 LDCU.64 UR4, c[0x0][0x888] ;  /* 0x00011100ff0407ac */ /* 0x000e620008000a00 */
[----:B------:R-:W-:Y:S07]  /*61e0*/  @UP0 UIMAD UR6, UR36, UR6, URZ ;  /* 0x00000006240602a4 */ /* 0x000fee000f8e02ff */
[----:B------:R-:W-:Y:S01]  /*61f0*/  @!P3 PRMT R45, R0, 0x7610, R45 ;  /* 0x00007610002db816 */ /* 0x000fe2000000002d */
[----:B-1----:R-:W-:Y:S06]  /*6200*/  @UP0 UIMAD.WIDE UR4, UR6, 0x4, UR4 ;  /* 0x00000004060408a5 */ /* 0x002fec000f8e0204 */
[----:B------:R-:W-:Y:S02]  /*6210*/  IMAD.U32 R2, RZ, RZ, UR4 ;  /* 0x00000004ff027e24 */ /* 0x000fe4000f8e00ff */
[----:B------:R-:W-:Y:S03]  /*6220*/  IMAD.U32 R3, RZ, RZ, UR5 ;  /* 0x00000005ff037e24 */ /* 0x000fe6000f8e00ff */
[----:B------:R-:W1:Y:S02]  /*6230*/  @!UP0 LDCU UR4, c[0x0][0x880] ;  /* 0x00011000ff0487ac */ /* 0x000e640008000800 */
[----:B--2--5:R2:W5:Y:S02]  /*6240*/  @P3 LDG.E R27, desc[UR8][R2.64] ;  /* 0x00000008021b3981 */ /* 0x024564000c1e1900 */
[----:B-12---:R-:W-:Y:S02]  /*6250*/  @!P3 MOV R27, UR4 ;  /* 0x00000004001bbc02 */ /* 0x006fe40008000f00 */
.L_x_99:
[----:B------:R-:W-:Y:S05]  /*6260*/  @!P4 BRA `(.L_x_100) ;  /* 0x000000000024c947 */ /* 0x000fea0003800000 */
[----:B------:R-:W-:Y:S01]  /*6270*/  ISETP.NE.U32.AND P3, PT, R40, RZ, PT ;  /* 0x000000ff2800720c */ /* 0x000fe20003f65070 */
[----:B------:R-:W2:Y:S03]  /*6280*/  LDCU.64 UR4, c[0x0][0x358] ;  /* 0x00006b00ff0477ac */ /* 0x000ea60008000a00 */
[----:B------:R-:W-:Y:S11]  /*6290*/  ISETP.NE.AND.EX P3, PT, R41, RZ, PT, P3 ;  /* 0x000000ff2900720c */ /* 0x000ff60003f65330 */
[----:B------:R-:W-:Y:S02]  /*62a0*/  @!UPT UIADD3 URZ, UPT, UPT, URZ, URZ, URZ ;  /* 0x000000fffffff290 */ /* 0x000fe4000fffe0ff */
[----:B------:R-:W3:Y:S01]  /*62b0*/  @P3 LDC.64 R2, c[0x0][0x8a8] ;  /* 0x00022a00ff023b82 */ /* 0x000ee20000000a00 */
[----:B-1----:R-:W-:Y:S04]  /*62c0*/  @P3 IMAD R0, R42, UR36, RZ ;  /* 0x000000242a003c24 */ /* 0x002fe8000f8e02ff */
[----:B---3--:R-:W-:Y:S05]  /*62d0*/  @P3 IMAD.WIDE R2, R0, 0x4, R2 ;  /* 0x0000000400023825 */ /* 0x008fea00078e0202 */
[----:B--2--5:R2:W5:Y:S02]  /*62e0*/  @P3 LDG.E R24, desc[UR4][R2.64] ;  /* 0x0000000402183981 */ /* 0x024564000c1e1900 */
[----:B--2---:R-:W3:Y:S02]  /*62f0*/  @!P3 LDC R24, c[0x0][0x8a0] ;  /* 0x00022800ff18bb82 */ /* 0x004ee40000000800 */
.L_x_100:
[----:B-----5:R-:W-:Y:S01]  /*6300*/  FSETP.NEU.AND P3, PT, R27, RZ, PT ;  /* 0x000000ff1b00720b */ /* 0x020fe20003f6d000 */
[----:B------:R-:W-:Y:S01]  /*6310*/  IMAD.SHL.U32 R63, R44, 0x2, RZ ;  /* 0x000000022c3f7824 */ /* 0x000fe200078e00ff */
[----:B------:R-:W-:Y:S01]  /*6320*/  SEL R4, RZ, 0xffffffff, P2 ;  /* 0xffffffffff047807 */ /* 0x000fe20001000000 */
[----:B------:R-:W-:Y:S01]  /*6330*/  BSSY B1, `(.L_x_101) ;  /* 0x0000036000017945 */ /* 0x000fe20003800000 */
[----:B------:R-:W-:Y:S01]  /*6340*/  @P1 LOP3.LUT P2, RZ, R45, 0xff, RZ, 0xc0, !PT ;  /* 0x000000ff2dff1812 */ /* 0x000fe2000784c0ff */
[----:B------:R-:W-:Y:S01]  /*6350*/  VIADD R61, R63, UR44 ;  /* 0x0000002c3f3d7c36 */ /* 0x000fe20008000000 */
[----:B-1----:R-:W-:Y:S01]  /*6360*/  @P1 SEL R0, RZ, 0xffffffff, P3 ;  /* 0xffffffffff001807 */ /* 0x002fe20001800000 */
[----:B------:R-:W-:Y:S01]  /*6370*/  IMAD.MOV.U32 R64, RZ, RZ, 0x1 ;  /* 0x00000001ff407424 */ /* 0x000fe200078e00ff */
[----:B------:R-:W-:Y:S01]  /*6380*/  LOP3.LUT R54, R54, 0x1, RZ, 0x3c, !PT ;  /* 0x0000000136367812 */ /* 0x000fe200078e3cff */
[----:B------:R-:W-:Y:S01]  /*6390*/  IMAD.MOV.U32 R62, RZ, RZ, RZ ;  /* 0x000000ffff3e7224 */ /* 0x000fe200078e00ff */
[----:B------:R-:W-:Y:S02]  /*63a0*/  @P0 SEL R0, R4, R0, !P2 ;  /* 0x0000000004000207 */ /* 0x000fe40005000000 */
[----:B------:R-:W-:Y:S02]  /*63b0*/  CS2R R38, SRZ ;  /* 0x0000000000267805 */ /* 0x000fe4000001ff00 */
[----:B------:R-:W-:Y:S02]  /*63c0*/  LEA R26, R22, UR44, 0x3 ;  /* 0x0000002c161a7c11 */ /* 0x000fe4000f8e18ff */
[----:B------:R-:W-:Y:S02]  /*63d0*/  CS2R R36, SRZ ;  /* 0x0000000000247805 */ /* 0x000fe4000001ff00 */
[----:B------:R-:W-:Y:S02]  /*63e0*/  @P1 LOP3.LUT R0, R0, 0x1, RZ, 0xc0, !PT ;  /* 0x0000000100001812 */ /* 0x000fe400078ec0ff */
[----:B------:R-:W-:Y:S02]  /*63f0*/  CS2R R30, SRZ ;  /* 0x00000000001e7805 */ /* 0x000fe4000001ff00 */
[----:B------:R-:W-:Y:S02]  /*6400*/  SHF.L.U32 R2, R53, 0x1f, RZ ;  /* 0x0000001f35027819 */ /* 0x000fe400000006ff */
[----:B------:R-:W-:Y:S02]  /*6410*/  CS2R R28, SRZ ;  /* 0x00000000001c7805 */ /* 0x000fe4000001ff00 */
[----:B------:R-:W-:Y:S01]  /*6420*/  ISETP.NE.U32.OR P5, PT, R0, 0x1, !P1 ;  /* 0x000000010000780c */ /* 0x000fe20004fa5470 */
[----:B------:R-:W-:Y:S01]  /*6430*/  IMAD.IADD R60, R55, 0x1, R61 ;  /* 0x00000001373c7824 */ /* 0x000fe200078e023d */
[----:B------:R-:W-:Y:S02]  /*6440*/  PLOP3.LUT P2, PT, PT, PT, UP1, 0x80, 0x8 ;  /* 0x000000000008781c */ /* 0x000fe40003f4f018 */
[----:B------:R-:W-:Y:S02]  /*6450*/  LEA.HI R25, R22, R22, RZ, 0x1 ;  /* 0x0000001616197211 */ /* 0x000fe400078f08ff */
[----:B------:R-:W-:Y:S02]  /*6460*/  LOP3.LUT P4, R50, R45, 0xff, RZ, 0xc0, !PT ;  /* 0x000000ff2d327812 */ /* 0x000fe4000788c0ff */
[----:B------:R-:W-:Y:S02]  /*6470*/  SEL R3, RZ, 0xffffffff, P3 ;  /* 0xffffffffff037807 */ /* 0x000fe40001800000 */
[----:B------:R-:W-:Y:S03]  /*6480*/  P2R R59, PR, RZ, 0x20 ;  /* 0x00000020ff3b7803 */ /* 0x000fe60000000000 */
[----:B------:R-:W-:Y:S02]  /*6490*/  @P5 SHF.L.U32 R0, R54, 0x1f, RZ ;  /* 0x0000001f36005819 */ /* 0x000fe400000006ff */
[----:B------:R-:W-:Y:S02]  /*64a0*/  @P2 SEL R3, R4, R3, !P4 ;  /* 0x0000000304032207 */ /* 0x000fe40006000000 */
[----:B------:R1:W2:Y:S02]  /*64b0*/  @P5 SYNCS.PHASECHK.TRANS64.TRYWAIT P1, [UR44+0x40], R0 ;  /* 0x00004000ff0055a7 */ /* 0x0002a4000802112c */
[----:B------:R-:W-:Y:S04]  /*64c0*/  LOP3.LUT R3, R3, 0x1, RZ, 0xc0, !PT ;  /* 0x0000000103037812 */ /* 0x000fe800078ec0ff */
[----:B------:R-:W-:Y:S04]  /*64d0*/  ISETP.NE.U32.AND P2, PT, R3, 0x1, PT ;  /* 0x000000010300780c */ /* 0x000fe80003f45070 */
[----:B------:R-:W-:Y:S01]  /*64e0*/  P2R R65, PR, RZ, 0x4 ;  /* 0x00000004ff417803 */ /* 0x000fe20000000000 */
[----:B------:R4:W3:Y:S01]  /*64f0*/  SYNCS.PHASECHK.TRANS64.TRYWAIT P0, [R26+URZ+0xb0], R2 ;  /* 0x0000b0021a0075a7 */ /* 0x0008e200080011ff */
[C---:B-1----:R-:W-:Y:S01]  /*6500*/  IMAD.SHL.U32 R0, R25.reuse, 0x40, RZ ;  /* 0x0000004019007824 */ /* 0x042fe200078e00ff */
[----:B------:R-:W-:Y:S04]  /*6510*/  LOP3.LUT R25, R25, 0xffe, RZ, 0xc0, !PT ;  /* 0x00000ffe19197812 */ /* 0x000fe800078ec0ff */
[----:B------:R-:W-:Y:S01]  /*6520*/  LOP3.LUT R0, R0, 0xffffff80, RZ, 0xc0, !PT ;  /* 0xffffff8000007812 */ /* 0x000fe200078ec0ff */
[----:B------:R-:W-:Y:S04]  /*6530*/  IMAD.IADD R25, R22, 0x1, -R25 ;  /* 0x0000000116197824 */ /* 0x000fe800078e0a19 */
[----:B------:R-:W-:Y:S04]  /*6540*/  IMAD.IADD R0, R23, 0x1, R0 ;  /* 0x0000000117007824 */ /* 0x000fe800078e0200 */
[----:B------:R-:W-:Y:S01]  /*6550*/  IMAD R25, R25, 0x100000, R0 ;  /* 0x0010000019197824 */ /* 0x000fe200078e0200 */
[----:B--2---:R-:W-:Y:S01]  /*6560*/  @P5 SEL R64, RZ, 0x1, !P1 ;  /* 0x00000001ff405807 */ /* 0x004fe20004800000 */
[----:B----4-:R-:W-:Y:S06]  /*6570*/  @!P5 BRA `(.L_x_102) ;  /* 0x000000000044d947 */ /* 0x010fec0003800000 */
[----:B------:R-:W-:Y:S01]  /*6580*/  IMAD.MOV.U32 R38, RZ, RZ, RZ ;  /* 0x000000ffff267224 */ /* 0x000fe200078e00ff */
[----:B------:R-:W-:Y:S01]  /*6590*/  ISETP.NE.AND P1, PT, R64, RZ, PT ;  /* 0x000000ff4000720c */ /* 0x000fe20003f25270 */
[----:B------:R-:W-:Y:S01]  /*65a0*/  BSSY B0, `(.L_x_103) ;  /* 0x0000008000007945 */ /* 0x000fe20003800000 */
[----:B------:R-:W-:Y:S02]  /*65b0*/  CS2R R30, SRZ ;  /* 0x00000000001e7805 */ /* 0x000fe4000001ff00 */
[----:B------:R-:W-:Y:S02]  /*65c0*/  CS2R R28, SRZ ;  /* 0x00000000001c7805 */ /* 0x000fe4000001ff00 */
[----:B------:R-:W-:Y:S07]  /*65d0*/  CS2R R36, SRZ ;  /* 0x0000000000247805 */ /* 0x000fee000001ff00 */
[----:B------:R-:W-:Y:S05]  /*65e0*/  @P1 BRA `(.L_x_104) ;  /* 0x00000000000c1947 */ /* 0x000fea0003800000 */
[----:B------:R-:W-:Y:S04]  /*65f0*/  SHF.L.U32 R3, R54, 0x1f, RZ ;  /* 0x0000001f36037819 */ /* 0x000fe800000006ff */
[----:B------:R-:W1:Y:S02]  /*6600*/  SYNCS.PHASECHK.TRANS64.TRYWAIT P1, [UR44+0x40], R3 ;  /* 0x00004003ff0075a7 */ /* 0x000e64000802112c */
[----:B-1----:R-:W-:Y:S05]  /*6610*/  @!P1 BRA `(.L_x_105) ;  /* 0x0000002c00b09947 */ /* 0x002fea0003800000 */
.L_x_104:
[----:B------:R-:W-:Y:S05]  /*6620*/  BSYNC B0 ;  /* 0x0000000000007941 */ /* 0x000fea0003800000 */
.L_x_103:
[----:B------:R-:W-:Y:S01]  /*6630*/  ISETP.NE.AND P1, PT, R65, RZ, PT ;  /* 0x000000ff4100720c */ /* 0x000fe20003f25270 */
[----:B------:R-:W-:Y:S11]  /*6640*/  HFMA2 R62, -RZ, RZ, 0, 5.9604644775390625e-08 ;  /* 0x00000001ff3e7431 */ /* 0x000ff600000001ff */
[----:B------:R-:W-:Y:S01]  /*6650*/  @!UPT UIADD3 URZ, UPT, UPT, URZ, URZ, URZ ;  /* 0x000000fffffff290 */ /* 0x000fe2000fffe0ff */
[----:B------:R-:W-:Y:S05]  /*6660*/  @P1 WARPSYNC.ALL ;  /* 0x0000000000001948 */ /* 0x000fea0003800000 */
[----:B------:R2:W4:Y:S04]  /*6670*/  @P1 LDSM.16.M88.4 R28, [R63+UR44+0x200] ;  /* 0x0002002c3f1c183b */ /* 0x0005280008000200 */
[----:B------:R2:W1:Y:S02]  /*6680*/  @P1 LDSM.16.M88.4 R36, [R60+0x200] ;  /* 0x000200003c24183b */ /* 0x0004640000000200 */
.L_x_102:
[----:B------:R-:W-:Y:S05]  /*6690*/  BSYNC B1 ;  /* 0x0000000000017941 */ /* 0x000fea0003800000 */
.L_x_101:
[----:B-1----:R-:W-:Y:S04]  /*66a0*/  SHF.R.U32.HI R0, RZ, 0x15, R25 ;  /* 0x00000015ff007819 */ /* 0x002fe80000011619 */
[----:B------:R-:W-:Y:S01]  /*66b0*/  LOP3.LUT P1, RZ, R0, 0x3, R46, 0x48, !PT ;  /* 0x0000000300ff7812 */ /* 0x000fe2000782482e */
[----:B------:R-:W-:Y:S01]  /*66c0*/  @!UPT UIADD3 URZ, UPT, UPT, URZ, URZ, URZ ;  /* 0x000000fffffff290 */ /* 0x000fe2000fffe0ff */
[----:B---3--:R-:W-:Y:S11]  /*66d0*/  @P0 BRA `(.L_x_106) ;  /* 0x0000000000080947 */ /* 0x008ff60003800000 */
[----:B------:R-:W1:Y:S02]  /*66e0*/  SYNCS.PHASECHK.TRANS64.TRYWAIT P0, [R26+URZ+0xb0], R2 ;  /* 0x0000b0021a0075a7 */ /* 0x000e6400080011ff */
[----:B-1----:R-:W-:Y:S05]  /*66f0*/  @!P0 BRA `(.L_x_107) ;  /* 0x0000002c00908947 */ /* 0x002fea0003800000 */
.L_x_106:
[----:B------:R-:W-:Y:S05]  /*6700*/  @!P1 BRA `(.L_x_108) ;  /* 0x0000000000409947 */ /* 0x000fea0003800000 */
[----:B------:R-:W3:Y:S01]  /*6710*/  LDCU.64 UR8, c[0x4][0x70] ;  /* 0x01000e00ff0877ac */ /* 0x000ee20008000a00 */
[----:B------:R-:W-:Y:S01]  /*6720*/  MOV R3, 0x0 ;  /* 0x0000000000037802 */ /* 0x000fe20000000f00 */
[----:B------:R-:W-:Y:S02]  /*6730*/  HFMA2 R12, -RZ, RZ, 0, 5.9604644775390625e-08 ;  /* 0x00000001ff0c7431 */ /* 0x000fe400000001ff */
[----:B------:R-:W-:Y:S02]  /*6740*/  IMAD.MOV.U32 R8, RZ, RZ, 0x192 ;  /* 0x00000192ff087424 */ /* 0x000fe400078e00ff */
[----:B------:R-:W-:Y:S01]  /*6750*/  IMAD.MOV.U32 R13, RZ, RZ, RZ ;  /* 0x000000ffff0d7224 */ /* 0x000fe200078e00ff */
[----:B------:R-:W5:Y:S01]  /*6760*/  LDCU.64 UR6, c[0x4][0x78] ;  /* 0x01000f00ff0677ac */ /* 0x000f620008000a00 */
[----:B-1----:R-:W1:Y:S01]  /*6770*/  LDC.64 R2, c[0x4][R3] ;  /* 0x0100000003027b82 */ /* 0x002e620000000a00 */
[----:B------:R-:W2:Y:S01]  /*6780*/  LDCU.64 UR4, c[0x4][0x10] ;  /* 0x01000200ff0477ac */ /* 0x000ea20008000a00 */
[----:B---3--:R-:W-:Y:S01]  /*6790*/  MOV R5, UR9 ;  /* 0x0000000900057c02 */ /* 0x008fe20008000f00 */
[----:B------:R-:W-:Y:S01]  /*67a0*/  IMAD.U32 R4, RZ, RZ, UR8 ;  /* 0x00000008ff047e24 */ /* 0x000fe2000f8e00ff */
[----:B-----5:R-:W-:Y:S01]  /*67b0*/  MOV R7, UR7 ;  /* 0x0000000700077c02 */ /* 0x020fe20008000f00 */
[----:B------:R-:W-:Y:S01]  /*67c0*/  IMAD.U32 R6, RZ, RZ, UR6 ;  /* 0x00000006ff067e24 */ /* 0x000fe2000f8e00ff */
[----:B--2---:R-:W-:Y:S01]  /*67d0*/  MOV R11, UR5 ;  /* 0x00000005000b7c02 */ /* 0x004fe20008000f00 */
[----:B------:R-:W-:Y:S02]  /*67e0*/  IMAD.U32 R10, RZ, RZ, UR4 ;  /* 0x00000004ff0a7e24 */ /* 0x000fe4000f8e00ff */
[----:B------:R-:W-:Y:S07]  /*67f0*/  LEPC R20, `(.L_x_108) ;  /* 0x000000001014794e */ /* 0x000fee0000000000 */
[----:B-1--4-:R-:W-:Y:S05]  /*6800*/  CALL.ABS.NOINC R2 ;  /* 0x0000000002007343 */ /* 0x012fea0003c00000 */
.L_x_108:
[----:B------:R-:W-:Y:S05]  /*6810*/  WARPSYNC.ALL ;  /* 0x0000000000007948 */ /* 0x000fea0003800000 */
[----:B------:R-:W-:Y:S01]  /*6820*/  R2UR UR4, R25 ;  /* 0x00000000190472ca */ /* 0x000fe200000e0000 */
[--C-:B----4-:R-:W-:Y:S01]  /*6830*/  HADD2.F32 R3, -RZ, R28.reuse.H0_H0 ;  /* 0x2000001cff037230 */ /* 0x110fe20000004100 */
[----:B------:R-:W-:Y:S01]  /*6840*/  ISETP.NE.AND P0, PT, R56, RZ, PT ;  /* 0x000000ff3800720c */ /* 0x000fe20003f05270 */
[--C-:B------:R-:W-:Y:S01]  /*6850*/  HADD2.F32 R20, -RZ, R29.reuse.H0_H0 ;  /* 0x2000001dff147230 */ /* 0x100fe20000004100 */
[----:B------:R-:W-:Y:S01]  /*6860*/  BSSY.RECONVERGENT B0, `(.L_x_109) ;  /* 0x000004c000007945 */ /* 0x000fe20003800200 */
[----:B------:R-:W-:Y:S08]  /*6870*/  HADD2.F32 R21, -RZ, R29.H1_H1 ;  /* 0x3000001dff157230 */ /* 0x000ff00000004100 */
[----:B------:R-:W3:Y:S02]  /*6880*/  LDTM.16dp256bit.x4 R4, tmem[UR4] ;  /* 0x00000004000479ee */ /* 0x000ee40008120000 */
[C---:B---3--:R-:W-:Y:S01]  /*6890*/  FMUL R0, R24.reuse, R4 ;  /* 0x0000000418007220 */ /* 0x048fe20000400000 */
[----:B------:R-:W-:Y:S02]  /*68a0*/  HADD2.F32 R4, -RZ, R28.H1_H1 ;  /* 0x3000001cff047230 */ /* 0x000fe40000004100 */
[C---:B-1----:R-:W-:Y:S01]  /*68b0*/  FMUL R2, R24.reuse, R5 ;  /* 0x0000000518027220 */ /* 0x042fe20000400000 */
[C---:B------:R-:W-:Y:S01]  /*68c0*/  FMUL R7, R24.reuse, R7 ;  /* 0x0000000718077220 */ /* 0x040fe20000400000 */
[C---:B------:R-:W-:Y:S01]  /*68d0*/  FFMA R0, R27.reuse, R3, R0 ;  /* 0x000000031b007223 */ /* 0x040fe20000000000 */
[C---:B------:R-:W-:Y:S01]  /*68e0*/  FMUL R3, R24.reuse, R6 ;  /* 0x0000000618037220 */ /* 0x040fe20000400000 */
[C---:B------:R-:W-:Y:S01]  /*68f0*/  FFMA R2, R27.reuse, R4, R2 ;  /* 0x000000041b027223 */ /* 0x040fe20000000002 */
[C---:B------:R-:W-:Y:S01]  /*6900*/  FMUL R4, R24.reuse, R8 ;  /* 0x0000000818047220 */ /* 0x040fe20000400000 */
[C---:B------:R-:W-:Y:S01]  /*6910*/  FMUL R8, R24.reuse, R12 ;  /* 0x0000000c18087220 */ /* 0x040fe20000400000 */
[C---:B------:R-:W-:Y:S01]  /*6920*/  FFMA R3, R27.reuse, R20, R3 ;  /* 0x000000141b037223 */ /* 0x040fe20000000003 */
[----:B------:R-:W-:Y:S01]  /*6930*/  FMUL R12, R24, R16 ;  /* 0x00000010180c7220 */ /* 0x000fe20000400000 */
[--C-:B------:R-:W-:Y:S01]  /*6940*/  HADD2.F32 R16, -RZ, R30.reuse.H0_H0 ;  /* 0x2000001eff107230 */ /* 0x100fe20000004100 */
[----:B------:R-:W-:Y:S01]  /*6950*/  F2FP.F16.F32.PACK_AB R32, R2, R0 ;  /* 0x000000000220723e */ /* 0x000fe200000000ff */
[----:B------:R-:W-:Y:S02]  /*6960*/  HADD2.F32 R0, -RZ, R30.H1_H1 ;  /* 0x3000001eff007230 */ /* 0x000fe40000004100 */
[C---:B------:R-:W-:Y:S01]  /*6970*/  FFMA R7, R27.reuse, R21, R7 ;  /* 0x000000151b077223 */ /* 0x040fe20000000007 */
[C---:B------:R-:W-:Y:S01]  /*6980*/  FMUL R5, R24.reuse, R9 ;  /* 0x0000000918057220 */ /* 0x040fe20000400000 */
[--C-:B------:R-:W-:Y:S02]  /*6990*/  HADD2.F32 R2, -RZ, R31.reuse.H0_H0 ;  /* 0x2000001fff027230 */ /* 0x100fe40000004100 */
[C---:B------:R-:W-:Y:S01]  /*69a0*/  FFMA R4, R27.reuse, R16, R4 ;  /* 0x000000101b047223 */ /* 0x040fe20000000004 */
[C---:B------:R-:W-:Y:S01]  /*69b0*/  FMUL R6, R24.reuse, R10 ;  /* 0x0000000a18067220 */ /* 0x040fe20000400000 */
[C---:B------:R-:W-:Y:S01]  /*69c0*/  FFMA R5, R27.reuse, R0, R5 ;  /* 0x000000001b057223 */ /* 0x040fe20000000005 */
[----:B------:R-:W-:Y:S02]  /*69d0*/  HADD2.F32 R16, -RZ, R31.H1_H1 ;  /* 0x3000001fff107230 */ /* 0x000fe40000004100 */
[C---:B------:R-:W-:Y:S01]  /*69e0*/  FMUL R11, R24.reuse, R11 ;  /* 0x0000000b180b7220 */ /* 0x040fe20000400000 */
[----:B------:R-:W-:Y:S01]  /*69f0*/  FFMA R6, R27, R2, R6 ;  /* 0x000000021b067223 */ /* 0x000fe20000000006 */
[--C-:B------:R-:W-:Y:S01]  /*6a00*/  HADD2.F32 R0, -RZ, R36.reuse.H0_H0 ;  /* 0x20000024ff007230 */ /* 0x100fe20000004100 */
[----:B------:R-:W-:Y:S01]  /*6a10*/  F2FP.F16.F32.PACK_AB R33, R7, R3 ;  /* 0x000000030721723e */ /* 0x000fe200000000ff */
[----:B------:R-:W-:Y:S02]  /*6a20*/  HADD2.F32 R2, -RZ, R36.H1_H1 ;  /* 0x30000024ff027230 */ /* 0x000fe40000004100 */
[C---:B------:R-:W-:Y:S01]  /*6a30*/  FMUL R9, R24.reuse, R13 ;  /* 0x0000000d18097220 */ /* 0x040fe20000400000 */
[--C-:B------:R-:W-:Y:S02]  /*6a40*/  HADD2.F32 R3, -RZ, R37.reuse.H0_H0 ;  /* 0x20000025ff037230 */ /* 0x100fe40000004100 */
[C---:B------:R-:W-:Y:S01]  /*6a50*/  FMUL R10, R24.reuse, R14 ;  /* 0x0000000e180a7220 */ /* 0x040fe20000400000 */
[C---:B------:R-:W-:Y:S01]  /*6a60*/  FFMA R11, R27.reuse, R16, R11 ;  /* 0x000000101b0b7223 */ /* 0x040fe2000000000b */
[C---:B------:R-:W-:Y:S01]  /*6a70*/  FFMA R8, R27.reuse, R0, R8 ;  /* 0x000000001b087223 */ /* 0x040fe20000000008 */
[C---:B------:R-:W-:Y:S01]  /*6a80*/  FFMA R9, R27.reuse, R2, R9 ;  /* 0x000000021b097223 */ /* 0x040fe20000000009 */
[----:B------:R-:W-:Y:S02]  /*6a90*/  HADD2.F32 R0, -RZ, R37.H1_H1 ;  /* 0x30000025ff007230 */ /* 0x000fe40000004100 */
[----:B------:R-:W-:Y:S01]  /*6aa0*/  FFMA R10, R27, R3, R10 ;  /* 0x000000031b0a7223 */ /* 0x000fe2000000000a */
[C---:B------:R-:W-:Y:S01]  /*6ab0*/  FMUL R15, R24.reuse, R15 ;  /* 0x0000000f180f7220 */ /* 0x040fe20000400000 */
[--C-:B------:R-:W-:Y:S01]  /*6ac0*/  HADD2.F32 R2, -RZ, R38.reuse.H0_H0 ;  /* 0x20000026ff027230 */ /* 0x100fe20000004100 */
[----:B------:R-:W-:Y:S01]  /*6ad0*/  F2FP.F16.F32.PACK_AB R34, R5, R4 ;  /* 0x000000040522723e */ /* 0x000fe200000000ff */
[----:B------:R-:W-:Y:S02]  /*6ae0*/  HADD2.F32 R3, -RZ, R38.H1_H1 ;  /* 0x30000026ff037230 */ /* 0x000fe40000004100 */
[C---:B------:R-:W-:Y:S01]  /*6af0*/  FMUL R13, R24.reuse, R17 ;  /* 0x00000011180d7220 */ /* 0x040fe20000400000 */
[--C-:B------:R-:W-:Y:S02]  /*6b00*/  HADD2.F32 R4, -RZ, R39.reuse.H0_H0 ;  /* 0x20000027ff047230 */ /* 0x100fe40000004100 */
[C---:B------:R-:W-:Y:S01]  /*6b10*/  FMUL R14, R24.reuse, R18 ;  /* 0x00000012180e7220 */ /* 0x040fe20000400000 */
[----:B------:R-:W-:Y:S02]  /*6b20*/  HADD2.F32 R5, -RZ, R39.H1_H1 ;  /* 0x30000027ff057230 */ /* 0x000fe40000004100 */
[C---:B------:R-:W-:Y:S01]  /*6b30*/  FFMA R15, R27.reuse, R0, R15 ;  /* 0x000000001b0f7223 */ /* 0x040fe2000000000f */
[----:B------:R-:W-:Y:S01]  /*6b40*/  FMUL R19, R24, R19 ;  /* 0x0000001318137220 */ /* 0x000fe20000400000 */
[C---:B------:R-:W-:Y:S01]  /*6b50*/  FFMA R12, R27.reuse, R2, R12 ;  /* 0x000000021b0c7223 */ /* 0x040fe2000000000c */
[C---:B------:R-:W-:Y:S01]  /*6b60*/  FFMA R13, R27.reuse, R3, R13 ;  /* 0x000000031b0d7223 */ /* 0x040fe2000000000d */
[C---:B------:R-:W-:Y:S01]  /*6b70*/  FFMA R14, R27.reuse, R4, R14 ;  /* 0x000000041b0e7223 */ /* 0x040fe2000000000e */
[----:B------:R-:W-:Y:S01]  /*6b80*/  FFMA R19, R27, R5, R19 ;  /* 0x000000051b137223 */ /* 0x000fe20000000013 */
[----:B------:R-:W-:Y:S02]  /*6b90*/  F2FP.F16.F32.PACK_AB R35, R11, R6 ;  /* 0x000000060b23723e */ /* 0x000fe400000000ff */
[----:B------:R-:W-:Y:S02]  /*6ba0*/  F2FP.F16.F32.PACK_AB R8, R9, R8 ;  /* 0x000000080908723e */ /* 0x000fe400000000ff */
[----:B------:R-:W-:Y:S01]  /*6bb0*/  F2FP.F16.F32.PACK_AB R9, R15, R10 ;  /* 0x0000000a0f09723e */ /* 0x000fe200000000ff */
[----:B------:R1:W-:Y:S01]  /*6bc0*/  STSM.16.M88.4 [R61+0x200], R32 ;  /* 0x000200203d007844 */ /* 0x0003e20000000200 */
[----:B------:R-:W-:Y:S02]  /*6bd0*/  F2FP.F16.F32.PACK_AB R10, R13, R12 ;  /* 0x0000000c0d0a723e */ /* 0x000fe400000000ff */
[----:B------:R-:W-:Y:S05]  /*6be0*/  F2FP.F16.F32.PACK_AB R11, R19, R14 ;  /* 0x0000000e130b723e */ /* 0x000fea00000000ff */
[----:B------:R1:W-:Y:S01]  /*6bf0*/  STSM.16.M88.4 [R60+0x200], R8 ;  /* 0x000200083c007844 */ /* 0x0003e20000000200 */
[----:B------:R-:W-:Y:S01]  /*6c00*/  @!PT LDS RZ, [RZ] ;  /* 0x00000000fffff984 */ /* 0x000fe20000000800 */
[----:B------:R-:W-:Y:S01]  /*6c10*/  @!PT LDS RZ, [RZ] ;  /* 0x00000000fffff984 */ /* 0x000fe20000000800 */
[----:B------:R-:W-:Y:S01]  /*6c20*/  @!PT LDS RZ, [RZ] ;  /* 0x00000000fffff984 */ /* 0x000fe20000000800 */
[----:B------:R-:W-:Y:S01]  /*6c30*/  @!PT LDS RZ, [RZ] ;  /* 0x00000000fffff984 */ /* 0x000fe20000000800 */
[----:B------:R3:W-:Y:S07]  /*6c40*/  MEMBAR.ALL.CTA ;  /* 0x0000000000007992 */ /* 0x0007ee0000008000 */
[----:B---3--:R-:W3:Y:S02]  /*6c50*/  FENCE.VIEW.ASYNC.S ;  /* 0x00000000000073c6 */ /* 0x008ee40000000000 */
[----:B---3--:R-:W-:Y:S06]  /*6c60*/  BAR.SYNC.DEFER_BLOCKING 0x1, 0x80 ;  /* 0x0042000000007b1d */ /* 0x008fec0000010000 */
[----:B------:R-:W-:Y:S05]  /*6c70*/  @P0 BRA `(.L_x_110) ;  /* 0x0000000000280947 */ /* 0x000fea0003800000 */
[----:B------:R-:W3:Y:S01]  /*6c80*/  LDCU.64 UR6, c[0x0][0x348] ;  /* 0x00006900ff0677ac */ /* 0x000ee20008000a00 */
[----:B------:R-:W-:Y:S01]  /*6c90*/  UIADD3 UR4, UPT, UPT, UR44, 0x200, URZ ;  /* 0x000002002c047890 */ /* 0x000fe2000fffe0ff */
[----:B------:R-:W-:Y:S05]  /*6ca0*/  UMOV UR51, UR36 ;  /* 0x0000002400337c82 */ /* 0x000fea0008000000 */
[----:B------:R-:W-:Y:S04]  /*6cb0*/  MOV R49, UR4 ;  /* 0x0000000400317c02 */ /* 0x000fe80008000f00 */
[----:B------:R-:W-:Y:S01]  /*6cc0*/  R2UR UR48, R49 ;  /* 0x00000000313072ca */ /* 0x000fe200000e0000 */
[----:B---3--:R-:W-:Y:S04]  /*6cd0*/  UIADD3 UR4, UP0, UPT, UR6, 0x680, URZ ;  /* 0x0000068006047890 */ /* 0x008fe8000ff1e0ff */
[----:B------:R-:W-:Y:S09]  /*6ce0*/  UIADD3.X UR5, UPT, UPT, URZ, UR7, URZ, UP0, !UPT ;  /* 0x00000007ff057290 */ /* 0x000ff200087fe4ff */
[----:B------:R3:W-:Y:S01]  /*6cf0*/  UTMASTG.3D [UR48], [UR4] ;  /* 0x00000030040073b5 */ /* 0x0007e20008010000 */
[----:B------:R0:W-:Y:S01]  /*6d00*/  UTMACMDFLUSH ;  /* 0x00000000000079b7 */ /* 0x0001e20000000000 */
[----:B---3--:R-:W-:Y:S04]  /*6d10*/  DEPBAR.LE SB0, 0x1 ;  /* 0x000080400000791a */ /* 0x008fe80000000000 */
.L_x_110:
[----:B------:R-:W-:Y:S05]  /*6d20*/  BSYNC.RECONVERGENT B0 ;  /* 0x0000000000007941 */ /* 0x000fea0003800200 */
.L_x_109:
[----:B------:R-:W-:Y:S01]  /*6d30*/  BAR.SYNC.DEFER_BLOCKING 0x1, 0x80 ;  /* 0x0042000000007b1d */ /* 0x000fe20000010000 */
[----:B------:R-:W-:Y:S01]  /*6d40*/  ISETP.NE.AND P1, PT, R59, RZ, PT ;  /* 0x000000ff3b00720c */ /* 0x000fe20003f25270 */
[----:B------:R-:W-:Y:S01]  /*6d50*/  UISETP.NE.AND UP0, UPT, UR47, URZ, UPT ;  /* 0x000000ff2f00728c */ /* 0x000fe2000bf05270 */
[----:B------:R-:W-:Y:S11]  /*6d60*/  LEA R2, R62, UR44, 0x3 ;  /* 0x0000002c3e027c11 */ /* 0x000ff6000f8e18ff */
[----:B------:R-:W-:Y:S01]  /*6d70*/  @P1 SHF.L.U32 R3, R54, 0x1f, RZ ;  /* 0x0000001f36031819 */ /* 0x000fe200000006ff */
[----:B------:R-:W-:Y:S06]  /*6d80*/  BRA.U !UP0, `(.L_x_111) ;  /* 0x0000000108247547 */ /* 0x000fec000b800000 */
[----:B------:R-:W-:Y:S01]  /*6d90*/  IMAD.U32 R4, RZ, RZ, UR46 ;  /* 0x0000002eff047e24 */ /* 0x000fe2000f8e00ff */
[----:B------:R-:W-:Y:S01]  /*6da0*/  MOV R0, UR52 ;  /* 0x0000003400007c02 */ /* 0x000fe20008000f00 */
[----:B------:R-:W-:Y:S03]  /*6db0*/  UIADD3 UR4, UPT, UPT, UR46, 0x1, URZ ;  /* 0x000000012e047890 */ /* 0x000fe6000fffe0ff */
[----:B------:R-:W-:Y:S01]  /*6dc0*/  @P1 LEA R4, R4, UR44, 0x3 ;  /* 0x0000002c04041c11 */ /* 0x000fe2000f8e18ff */
[----:B------:R-:W-:Y:S04]  /*6dd0*/  UISETP.NE.AND UP0, UPT, UR4, 0x4, UPT ;  /* 0x000000040400788c */ /* 0x000fe8000bf05270 */
[----:B------:R-:W-:Y:S01]  /*6de0*/  @P1 VIADD R4, R4, 0x60 ;  /* 0x0000006004041836 */ /* 0x000fe20000000000 */
[----:B------:R-:W-:Y:S04]  /*6df0*/  USEL UR46, UR4, URZ, UP0 ;  /* 0x000000ff042e7287 */ /* 0x000fe80008000000 */
[----:B------:R-:W-:Y:S04]  /*6e00*/  @P1 PRMT R0, R0, 0x654, R4 ;  /* 0x0000065400001816 */ /* 0x000fe80000000004 */
[----:B------:R3:W-:Y:S04]  /*6e10*/  @P1 SYNCS.ARRIVE.TRANS64.RED.A1T0 RZ, [R0+URZ], RZ ;  /* 0x000000ff00ff19a7 */ /* 0x0007e800081004ff */
.L_x_111:
[----:B------:R-:W4:Y:S01]  /*6e20*/  @P1 SYNCS.PHASECHK.TRANS64.TRYWAIT P0, [R2+URZ+0x40], R3 ;  /* 0x00004003020015a7 */ /* 0x000f2200080011ff */
[----:B------:R-:W-:Y:S01]  /*6e30*/  BSSY B1, `(.L_x_112) ;  /* 0x0000013000017945 */ /* 0x000fe20003800000 */
[----:B----4-:R-:W-:Y:S03]  /*6e40*/  @P1 SEL R64, RZ, 0x1, !P0 ;  /* 0x00000001ff401807 */ /* 0x010fe60004000000 */
[----:B------:R-:W-:Y:S05]  /*6e50*/  @!P1 BRA `(.L_x_113) ;  /* 0x0000000000409947 */ /* 0x000fea0003800000 */
[----:B------:R-:W-:Y:S01]  /*6e60*/  ISETP.NE.AND P1, PT, R65, RZ, PT ;  /* 0x000000ff4100720c */ /* 0x000fe20003f25270 */
[----:B------:R-:W-:Y:S01]  /*6e70*/  BSSY B0, `(.L_x_114) ;  /* 0x0000009000007945 */ /* 0x000fe20003800000 */
[----:B------:R-:W-:Y:S11]  /*6e80*/  ISETP.NE.AND P0, PT, R64, RZ, PT ;  /* 0x000000ff4000720c */ /* 0x000ff60003f05270 */
[----:B------:R-:W-:Y:S05]  /*6e90*/  @P1 IMAD R4, R62, 0x1000, R63 ;  /* 0x000010003e041824 */ /* 0x000fea00078e023f */
[----:B------:R-:W-:Y:S05]  /*6ea0*/  @P1 IADD3 R3, PT, PT, R4, UR44, RZ ;  /* 0x0000002c04031c10 */ /* 0x000fea000fffe0ff */
[----:B------:R-:W-:Y:S01]  /*6eb0*/  @P1 IMAD.IADD R3, R55, 0x1, R3 ;  /* 0x0000000137031824 */ /* 0x000fe200078e0203 */
[----:B------:R-:W-:Y:S06]  /*6ec0*/  @P0 BRA `(.L_x_115) ;  /* 0x00000000000c0947 */ /* 0x000fec0003800000 */
[----:B---3--:R-:W-:Y:S04]  /*6ed0*/  SHF.L.U32 R0, R54, 0x1f, RZ ;  /* 0x0000001f36007819 */ /* 0x008fe800000006ff */
[----:B------:R-:W3:Y:S02]  /*6ee0*/  SYNCS.PHASECHK.TRANS64.TRYWAIT P0, [R2+URZ+0x40], R0 ;  /* 0x00004000020075a7 */ /* 0x000ee400080011ff */
[----:B---3--:R-:W-:Y:S05]  /*6ef0*/  @!P0 BRA `(.L_x_116) ;  /* 0x0000002400a48947 */ /* 0x008fea0003800000 */
.L_x_115:
[----:B------:R-:W-:Y:S05]  /*6f00*/  BSYNC B0 ;  /* 0x0000000000007941 */ /* 0x000fea0003800000 */
.L_x_114:
[----:B------:R-:W-:Y:S02]  /*6f10*/  ISETP.NE.AND P0, PT, R65, RZ, PT ;  /* 0x000000ff4100720c */ /* 0x000fe40003f05270 */
[----:B------:R-:W-:Y:S11]  /*6f20*/  IADD3 R62, PT, PT, R62, 0x1, RZ ;  /* 0x000000013e3e7810 */ /* 0x000ff60007ffe0ff */
[----:B------:R-:W-:Y:S05]  /*6f30*/  @P0 WARPSYNC.ALL ;  /* 0x0000000000000948 */ /* 0x000fea0003800000 */
[----:B------:R4:W1:Y:S04]  /*6f40*/  @P0 LDSM.16.M88.4 R28, [R4+UR44+0x200] ;  /* 0x0002002c041c083b */ /* 0x0008680008000200 */
[----:B------:R4:W1:Y:S02]  /*6f50*/  @P0 LDSM.16.M88.4 R36, [R3+0x200] ;  /* 0x000200000324083b */ /* 0x0008640000000200 */
.L_x_113:
[----:B------:R-:W-:Y:S05]  /*6f60*/  BSYNC B1 ;  /* 0x0000000000017941 */ /* 0x000fea0003800000 */
.L_x_112:
[----:B---3--:R-:W-:Y:S05]  /*6f70*/  VIADD R0, R25, 0x20 ;  /* 0x0000002019007836 */ /* 0x008fea0000000000 */
[----:B------:R-:W-:Y:S04]  /*6f80*/  SHF.R.U32.HI R0, RZ, 0x15, R0 ;  /* 0x00000015ff007819 */ /* 0x000fe80000011600 */
[----:B------:R-:W-:Y:S11]  /*6f90*/  LOP3.LUT P0, RZ, R0, 0x3, R46, 0x48, !PT ;  /* 0x0000000300ff7812 */ /* 0x000ff6000780482e */
[----:B------:R-:W-:Y:S02]  /*6fa0*/  @!UPT UIADD3 URZ, UPT, UPT, URZ, URZ, URZ ;  /* 0x000000fffffff290 */ /* 0x000fe4000fffe0ff */
[----:B------:R-:W-:Y:S05]  /*6fb0*/  @!P0 BRA `(.L_x_117) ;  /* 0x0000000000408947 */ /* 0x000fea0003800000 */
[----:B------:R-:W3:Y:S01]  /*6fc0*/  LDCU.64 UR8, c[0x4][0x70] ;  /* 0x01000e00ff0877ac */ /* 0x000ee20008000a00 */
[----:B----4-:R-:W-:Y:S01]  /*6fd0*/  MOV R3, 0x0 ;  /* 0x0000000000037802 */ /* 0x010fe20000000f00 */
[----:B------:R-:W-:Y:S02]  /*6fe0*/  HFMA2 R12, -RZ, RZ, 0, 5.9604644775390625e-08 ;  /* 0x00000001ff0c7431 */ /* 0x000fe400000001ff */
[----:B-1----:R-:W-:Y:S02]  /*6ff0*/  IMAD.MOV.U32 R8, RZ, RZ, 0x192 ;  /* 0x00000192ff087424 */ /* 0x002fe400078e00ff */
[----:B------:R-:W-:Y:S01]  /*7000*/  IMAD.MOV.U32 R13, RZ, RZ, RZ ;  /* 0x000000ffff0d7224 */ /* 0x000fe200078e00ff */
[----:B------:R-:W1:Y:S01]  /*7010*/  LDCU.64 UR6, c[0x4][0x78] ;  /* 0x01000f00ff0677ac */ /* 0x000e620008000a00 */
[----:B------:R-:W4:Y:S01]  /*7020*/  LDC.64 R2, c[0x4][R3] ;  /* 0x0100000003027b82 */ /* 0x000f220000000a00 */
[----:B------:R-:W5:Y:S01]  /*7030*/  LDCU.64 UR4, c[0x4][0x10] ;  /* 0x01000200ff0477ac */ /* 0x000f620008000a00 */
[----:B---3--:R-:W-:Y:S01]  /*7040*/  MOV R5, UR9 ;  /* 0x0000000900057c02 */ /* 0x008fe20008000f00 */
[----:B------:R-:W-:Y:S01]  /*7050*/  IMAD.U32 R4, RZ, RZ, UR8 ;  /* 0x00000008ff047e24 */ /* 0x000fe2000f8e00ff */
[----:B-1----:R-:W-:Y:S01]  /*7060*/  MOV R7, UR7 ;  /* 0x0000000700077c02 */ /* 0x002fe20008000f00 */
[----:B------:R-:W-:Y:S01]  /*7070*/  IMAD.U32 R6, RZ, RZ, UR6 ;  /* 0x00000006ff067e24 */ /* 0x000fe2000f8e00ff */
[----:B-----5:R-:W-:Y:S01]  /*7080*/  MOV R11, UR5 ;  /* 0x00000005000b7c02 */ /* 0x020fe20008000f00 */
[----:B------:R-:W-:Y:S02]  /*7090*/  IMAD.U32 R10, RZ, RZ, UR4 ;  /* 0x00000004ff0a7e24 */ /* 0x000fe4000f8e00ff */
[----:B------:R-:W-:Y:S07]  /*70a0*/  LEPC R20, `(.L_x_117) ;  /* 0x000000001014794e */ /* 0x000fee0000000000 */
[----:B--2-4-:R-:W-:Y:S05]  /*70b0*/  CALL.ABS.NOINC R2 ;  /* 0x0000000002007343 */ /* 0x014fea0003c00000 */
.L_x_117:
[----:B------:R-:W-:Y:S01]  /*70c0*/  ISETP.NE.AND P6, PT, R59, RZ, PT ;  /* 0x000000ff3b00720c */ /* 0x000fe20003fc5270 */
[----:B------:R-:W-:Y:S05]  /*70d0*/  WARPSYNC.ALL ;  /* 0x0000000000007948 */ /* 0x000fea0003800000 */
[----:B------:R-:W-:Y:S01]  /*70e0*/  R2UR UR4, R25 ;  /* 0x00000000190472ca */ /* 0x000fe200000e0000 */
[----:B-1--4-:R-:W-:Y:S01]  /*70f0*/  HADD2.F32 R3, -RZ, R28.H0_H0 ;  /* 0x2000001cff037230 */ /* 0x012fe20000004100 */
[----:B------:R-:W-:Y:S01]  /*7100*/  ISETP.NE.AND P0, PT, R56, RZ, PT ;  /* 0x000000ff3800720c */ /* 0x000fe20003f05270 */
[----:B------:R-:W-:Y:S01]  /*7110*/  HADD2.F32 R20, -RZ, R30.H0_H0 ;  /* 0x2000001eff147230 */ /* 0x000fe20000004100 */
[----:B------:R-:W-:Y:S09]  /*7120*/  BSSY.RECONVERGENT B0, `(.L_x_118) ;  /* 0x0000053000007945 */ /* 0x000ff20003800200 */
[----:B------:R-:W1:Y:S02]  /*7130*/  LDTM.16dp256bit.x4 R4, tmem[UR4+0x20] ;  /* 0x00002004000479ee */ /* 0x000e640008120000 */
[C---:B-1----:R-:W-:Y:S01]  /*7140*/  FMUL R0, R24.reuse, R4 ;  /* 0x0000000418007220 */ /* 0x042fe20000400000 */
[----:B------:R-:W-:Y:S02]  /*7150*/  HADD2.F32 R4, -RZ, R28.H1_H1 ;  /* 0x3000001cff047230 */ /* 0x000fe40000004100 */
[C---:B------:R-:W-:Y:S01]  /*7160*/  FMUL R2, R24.reuse, R5 ;  /* 0x0000000518027220 */ /* 0x040fe20000400000 */
[--C-:B------:R-:W-:Y:S02]  /*7170*/  HADD2.F32 R5, -RZ, R29.reuse.H0_H0 ;  /* 0x2000001dff057230 */ /* 0x100fe40000004100 */
[C---:B------:R-:W-:Y:S01]  /*7180*/  FFMA R0, R27.reuse, R3, R0 ;  /* 0x000000031b007223 */ /* 0x040fe20000000000 */
[C---:B------:R-:W-:Y:S01]  /*7190*/  FMUL R3, R24.reuse, R6 ;  /* 0x0000000618037220 */ /* 0x040fe20000400000 */
[----:B------:R-:W-:Y:S02]  /*71a0*/  HADD2.F32 R6, -RZ, R29.H1_H1 ;  /* 0x3000001dff067230 */ /* 0x000fe40000004100 */
[C---:B------:R-:W-:Y:S01]  /*71b0*/  FFMA R2, R27.reuse, R4, R2 ;  /* 0x000000041b027223 */ /* 0x040fe20000000002 */
[C---:B------:R-:W-:Y:S01]  /*71c0*/  FMUL R7, R24.reuse, R7 ;  /* 0x0000000718077220 */ /* 0x040fe20000400000 */
[C---:B------:R-:W-:Y:S01]  /*71d0*/  FFMA R3, R27.reuse, R5, R3 ;  /* 0x000000051b037223 */ /* 0x040fe20000000003 */
[C---:B------:R-:W-:Y:S01]  /*71e0*/  FMUL R4, R24.reuse, R8 ;  /* 0x0000000818047220 */ /* 0x040fe20000400000 */
[----:B------:R-:W-:Y:S01]  /*71f0*/  FMUL R5, R24, R9 ;  /* 0x0000000918057220 */ /* 0x000fe20000400000 */
[----:B------:R-:W-:Y:S01]  /*7200*/  F2FP.F16.F32.PACK_AB R32, R2, R0 ;  /* 0x000000000220723e */ /* 0x000fe200000000ff */
[C---:B------:R-:W-:Y:S01]  /*7210*/  FFMA R7, R27.reuse, R6, R7 ;  /* 0x000000061b077223 */ /* 0x040fe20000000007 */
[----:B------:R-:W-:Y:S02]  /*7220*/  HADD2.F32 R0, -RZ, R30.H1_H1 ;  /* 0x3000001eff007230 */ /* 0x000fe40000004100 */
[----:B------:R-:W-:Y:S01]  /*7230*/  FFMA R4, R27, R20, R4 ;  /* 0x000000141b047223 */ /* 0x000fe20000000004 */
[--C-:B------:R-:W-:Y:S02]  /*7240*/  HADD2.F32 R2, -RZ, R31.reuse.H0_H0 ;  /* 0x2000001fff027230 */ /* 0x100fe40000004100 */
[C---:B------:R-:W-:Y:S01]  /*7250*/  FMUL R6, R24.reuse, R10 ;  /* 0x0000000a18067220 */ /* 0x040fe20000400000 */
[----:B------:R-:W-:Y:S01]  /*7260*/  F2FP.F16.F32.PACK_AB R33, R7, R3 ;  /* 0x000000030721723e */ /* 0x000fe200000000ff */
[----:B------:R-:W-:Y:S02]  /*7270*/  HADD2.F32 R3, -RZ, R31.H1_H1 ;  /* 0x3000001fff037230 */ /* 0x000fe40000004100 */
[----:B------:R-:W-:Y:S01]  /*7280*/  FFMA R5, R27, R0, R5 ;  /* 0x000000001b057223 */ /* 0x000fe20000000005 */
[C---:B------:R-:W-:Y:S01]  /*7290*/  FMUL R11, R24.reuse, R11 ;  /* 0x0000000b180b7220 */ /* 0x040fe20000400000 */
[--C-:B------:R-:W-:Y:S02]  /*72a0*/  HADD2.F32 R7, -RZ, R36.reuse.H0_H0 ;  /* 0x20000024ff077230 */ /* 0x100fe40000004100 */
[C---:B------:R-:W-:Y:S01]  /*72b0*/  FMUL R8, R24.reuse, R12 ;  /* 0x0000000c18087220 */ /* 0x040fe20000400000 */
[----:B------:R-:W-:Y:S01]  /*72c0*/  HADD2.F32 R0, -RZ, R36.H1_H1 ;  /* 0x30000024ff007230 */ /* 0x000fe20000004100 */
[----:B------:R-:W-:Y:S01]  /*72d0*/  F2FP.F16.F32.PACK_AB R34, R5, R4 ;  /* 0x000000040522723e */ /* 0x000fe200000000ff */
[C---:B------:R-:W-:Y:S01]  /*72e0*/  FMUL R9, R24.reuse, R13 ;  /* 0x0000000d18097220 */ /* 0x040fe20000400000 */
[C---:B------:R-:W-:Y:S01]  /*72f0*/  FFMA R6, R27.reuse, R2, R6 ;  /* 0x000000021b067223 */ /* 0x040fe20000000006 */
[C---:B------:R-:W-:Y:S01]  /*7300*/  FFMA R11, R27.reuse, R3, R11 ;  /* 0x000000031b0b7223 */ /* 0x040fe2000000000b */
[C---:B------:R-:W-:Y:S01]  /*7310*/  FFMA R8, R27.reuse, R7, R8 ;  /* 0x000000071b087223 */ /* 0x040fe20000000008 */
[----:B------:R-:W-:Y:S01]  /*7320*/  FFMA R9, R27, R0, R9 ;  /* 0x000000001b097223 */ /* 0x000fe20000000009 */
[--C-:B------:R-:W-:Y:S02]  /*7330*/  HADD2.F32 R2, -RZ, R37.reuse.H0_H0 ;  /* 0x20000025ff027230 */ /* 0x100fe40000004100 */
[C---:B------:R-:W-:Y:S01]  /*7340*/  FMUL R10, R24.reuse, R14 ;  /* 0x0000000e180a7220 */ /* 0x040fe20000400000 */
[----:B------:R-:W-:Y:S01]  /*7350*/  F2FP.F16.F32.PACK_AB R35, R11, R6 ;  /* 0x000000060b23723e */ /* 0x000fe200000000ff */
[----:B------:R-:W-:Y:S01]  /*7360*/  HADD2.F32 R0, -RZ, R37.H1_H1 ;  /* 0x30000025ff007230 */ /* 0x000fe20000004100 */
[----:B------:R-:W-:Y:S01]  /*7370*/  F2FP.F16.F32.PACK_AB R8, R9, R8 ;  /* 0x000000080908723e */ /* 0x000fe200000000ff */
[C---:B------:R-:W-:Y:S01]  /*7380*/  FMUL R15, R24.reuse, R15 ;  /* 0x0000000f180f7220 */ /* 0x040fe20000400000 */
[C---:B------:R-:W-:Y:S01]  /*7390*/  FFMA R10, R27.reuse, R2, R10 ;  /* 0x000000021b0a7223 */ /* 0x040fe2000000000a */
[----:B------:R1:W-:Y:S01]  /*73a0*/  STSM.16.M88.4 [R61+0x1200], R32 ;  /* 0x001200203d007844 */ /* 0x0003e20000000200 */
[--C-:B------:R-:W-:Y:S02]  /*73b0*/  HADD2.F32 R2, -RZ, R38.reuse.H0_H0 ;  /* 0x20000026ff027230 */ /* 0x100fe40000004100 */
[----:B------:R-:W-:Y:S01]  /*73c0*/  FFMA R15, R27, R0, R15 ;  /* 0x000000001b0f7223 */ /* 0x000fe2000000000f */
[C---:B------:R-:W-:Y:S01]  /*73d0*/  FMUL R12, R24.reuse, R16 ;  /* 0x00000010180c7220 */ /* 0x040fe20000400000 */
[----:B------:R-:W-:Y:S02]  /*73e0*/  HADD2.F32 R0, -RZ, R38.H1_H1 ;  /* 0x30000026ff007230 */ /* 0x000fe40000004100 */
[C---:B------:R-:W-:Y:S01]  /*73f0*/  FMUL R13, R24.reuse, R17 ;  /* 0x00000011180d7220 */ /* 0x040fe20000400000 */
[--C-:B------:R-:W-:Y:S01]  /*7400*/  HADD2.F32 R3, -RZ, R39.reuse.H0_H0 ;  /* 0x20000027ff037230 */ /* 0x100fe20000004100 */
[----:B------:R-:W-:Y:S01]  /*7410*/  F2FP.F16.F32.PACK_AB R9, R15, R10 ;  /* 0x0000000a0f09723e */ /* 0x000fe200000000ff */
[C---:B------:R-:W-:Y:S01]  /*7420*/  FMUL R14, R24.reuse, R18 ;  /* 0x00000012180e7220 */ /* 0x040fe20000400000 */
[----:B------:R-:W-:Y:S02]  /*7430*/  HADD2.F32 R4, -RZ, R39.H1_H1 ;  /* 0x30000027ff047230 */ /* 0x000fe40000004100 */
[----:B------:R-:W-:Y:S01]  /*7440*/  FMUL R19, R24, R19 ;  /* 0x0000001318137220 */ /* 0x000fe20000400000 */
[C---:B------:R-:W-:Y:S01]  /*7450*/  FFMA R12, R27.reuse, R2, R12 ;  /* 0x000000021b0c7223 */ /* 0x040fe2000000000c */
[----:B------:R-:W-:Y:S01]  /*7460*/  MOV R2, UR46 ;  /* 0x0000002e00027c02 */ /* 0x000fe20008000f00 */
[C---:B------:R-:W-:Y:S01]  /*7470*/  FFMA R13, R27.reuse, R0, R13 ;  /* 0x000000001b0d7223 */ /* 0x040fe2000000000d */
[C---:B------:R-:W-:Y:S01]  /*7480*/  FFMA R14, R27.reuse, R3, R14 ;  /* 0x000000031b0e7223 */ /* 0x040fe2000000000e */
[----:B------:R-:W-:Y:S01]  /*7490*/  FFMA R19, R27, R4, R19 ;  /* 0x000000041b137223 */ /* 0x000fe20000000013 */
[----:B------:R-:W-:Y:S02]  /*74a0*/  @P6 LEA R2, R2, UR44, 0x3 ;  /* 0x0000002c02026c11 */ /* 0x000fe4000f8e18ff */
[----:B------:R-:W-:Y:S02]  /*74b0*/  F2FP.F16.F32.PACK_AB R10, R13, R12 ;  /* 0x0000000c0d0a723e */ /* 0x000fe400000000ff */
[----:B------:R-:W-:Y:S02]  /*74c0*/  F2FP.F16.F32.PACK_AB R11, R19, R14 ;  /* 0x0000000e130b723e */ /* 0x000fe400000000ff */
[----:B------:R-:W-:Y:S02]  /*74d0*/  MOV R0, UR52 ;  /* 0x0000003400007c02 */ /* 0x000fe40008000f00 */
[----:B------:R-:W-:Y:S01]  /*74e0*/  @P6 IADD3 R2, PT, PT, R2, 0x60, RZ ;  /* 0x0000006002026810 */ /* 0x000fe20007ffe0ff */
[----:B------:R1:W-:Y:S01]  /*74f0*/  STSM.16.M88.4 [R60+0x1200], R8 ;  /* 0x001200083c007844 */ /* 0x0003e20000000200 */
[----:B------:R-:W-:Y:S02]  /*7500*/  @P6 SHF.L.U32 R3, R54, 0x1f, RZ ;  /* 0x0000001f36036819 */ /* 0x000fe400000006ff */
[----:B------:R-:W-:Y:S01]  /*7510*/  @P6 PRMT R0, R0, 0x654, R2 ;  /* 0x0000065400006816 */ /* 0x000fe20000000002 */
[----:B------:R-:W-:Y:S01]  /*7520*/  @!PT LDS RZ, [RZ] ;  /* 0x00000000fffff984 */ /* 0x000fe20000000800 */
[----:B------:R-:W-:Y:S01]  /*7530*/  @!PT LDS RZ, [RZ] ;  /* 0x00000000fffff984 */ /* 0x000fe20000000800 */
[----:B------:R-:W-:Y:S01]  /*7540*/  @!PT LDS RZ, [RZ] ;  /* 0x00000000fffff984 */ /* 0x000fe20000000800 */
[----:B------:R-:W-:Y:S01]  /*7550*/  @!PT LDS RZ, [RZ] ;  /* 0x00000000fffff984 */ /* 0x000fe20000000800 */
[----:B------:R3:W-:Y:S06]  /*7560*/  MEMBAR.ALL.CTA ;  /* 0x0000000000007992 */ /* 0x0007ec0000008000 */
[----:B---3--:R-:W3:Y:S01]  /*7570*/  FENCE.VIEW.ASYNC.S ;  /* 0x00000000000073c6 */ /* 0x008ee20000000000 */
[----:B------:R-:W-:Y:S01]  /*7580*/  LEA R2, R62, UR44, 0x3 ;  /* 0x0000002c3e027c11 */ /* 0x000fe2000f8e18ff */
[----:B---3--:R-:W-:Y:S06]  /*7590*/  BAR.SYNC.DEFER_BLOCKING 0x1, 0x80 ;  /* 0x0042000000007b1d */ /* 0x008fec0000010000 */
[----:B------:R-:W-:Y:S05]  /*75a0*/  @P0 BRA `(.L_x_119) ;  /* 0x0000000000280947 */ /* 0x000fea0003800000 */
[----:B------:R-:W3:Y:S01]  /*75b0*/  LDCU.64 UR6, c[0x0][0x348] ;  /* 0x00006900ff0677ac */ /* 0x000ee20008000a00 */
[----:B------:R-:W-:Y:S02]  /*75c0*/  UIADD3 UR9, UPT, UPT, UR49, 0x20, URZ ;  /* 0x0000002031097890 */ /* 0x000fe4000fffe0ff */
[----:B------:R-:W-:Y:S01]  /*75d0*/  UIADD3 UR8, UPT, UPT, UR44, 0x1200, URZ ;  /* 0x000012002c087890 */ /* 0x000fe2000fffe0ff */
[----:B------:R-:W-:Y:S01]  /*75e0*/  UMOV UR10, UR50 ;  /* 0x00000032000a7c82 */ /* 0x000fe20008000000 */
[----:B------:R-:W-:Y:S01]  /*75f0*/  UMOV UR11, UR36 ;  /* 0x00000024000b7c82 */ /* 0x000fe20008000000 */
[----:B---3--:R-:W-:Y:S04]  /*7600*/  UIADD3 UR4, UP0, UPT, UR6, 0x680, URZ ;  /* 0x0000068006047890 */ /* 0x008fe8000ff1e0ff */
[----:B------:R-:W-:Y:S09]  /*7610*/  UIADD3.X UR5, UPT, UPT, URZ, UR7, URZ, UP0, !UPT ;  /* 0x00000007ff057290 */ /* 0x000ff200087fe4ff */
[----:B------:R3:W-:Y:S01]  /*7620*/  UTMASTG.3D [UR8], [UR4] ;  /* 0x00000008040073b5 */ /* 0x0007e20008010000 */
[----:B------:R0:W-:Y:S01]  /*7630*/  UTMACMDFLUSH ;  /* 0x00000000000079b7 */ /* 0x0001e20000000000 */
[----:B---3--:R-:W-:Y:S04]  /*7640*/  DEPBAR.LE SB0, 0x1 ;  /* 0x000080400000791a */ /* 0x008fe80000000000 */
.L_x_119:
[----:B------:R-:W-:Y:S05]  /*7650*/  BSYNC.RECONVERGENT B0 ;  /* 0x0000000000007941 */ /* 0x000fea0003800200 */
.L_x_118:
[----:B------:R-:W-:Y:S01]  /*7660*/  BAR.SYNC.DEFER_BLOCKING 0x1, 0x80 ;  /* 0x0042000000007b1d */ /* 0x000fe20000010000 */
[----:B------:R-:W-:Y:S04]  /*7670*/  UIADD3 UR4, UPT, UPT, UR46, 0x1, URZ ;  /* 0x000000012e047890 */ /* 0x000fe8000fffe0ff */
[----:B------:R-:W-:Y:S04]  /*7680*/  UISETP.NE.AND UP0, UPT, UR4, 0x4, UPT ;  /* 0x000000040400788c */ /* 0x000fe8000bf05270 */
[----:B------:R-:W-:Y:S01]  /*7690*/  USEL UR45, UR4, URZ, UP0 ;  /* 0x000000ff042d7287 */ /* 0x000fe20008000000 */
[----:B------:R3:W-:Y:S01]  /*76a0*/  @P6 SYNCS.ARRIVE.TRANS64.RED.A1T0 RZ, [R0+URZ], RZ ;  /* 0x000000ff00ff69a7 */ /* 0x0007e200081004ff */
[----:B------:R-:W-:Y:S01]  /*76b0*/  BSSY B1, `(.L_x_120) ;  /* 0x0000014000017945 */ /* 0x000fe20003800000 */
[----:B------:R-:W4:Y:S02]  /*76c0*/  @P6 SYNCS.PHASECHK.TRANS64.TRYWAIT P0, [R2+URZ+0x40], R3 ;  /* 0x00004003020065a7 */ /* 0x000f2400080011ff */
[----:B----4-:R-:W-:Y:S01]  /*76d0*/  @P6 SEL R64, RZ, 0x1, !P0 ;  /* 0x00000001ff406807 */ /* 0x010fe20004000000 */
[----:B---3--:R-:W-:Y:S06]  /*76e0*/  @!P6 BRA `(.L_x_121) ;  /* 0x000000000040e947 */ /* 0x008fec0003800000 */
[----:B------:R-:W-:Y:S01]  /*76f0*/  ISETP.NE.AND P1, PT, R65, RZ, PT ;  /* 0x000000ff4100720c */ /* 0x000fe20003f25270 */
[----:B------:R-:W-:Y:S01]  /*7700*/  BSSY B0, `(.L_x_122) ;  /* 0x0000009000007945 */ /* 0x000fe20003800000 */
[----:B------:R-:W-:Y:S11]  /*7710*/  ISETP.NE.AND P0, PT, R64, RZ, PT ;  /* 0x000000ff4000720c */ /* 0x000ff60003f05270 */
[----:B------:R-:W-:Y:S05]  /*7720*/  @P1 IMAD R3, R62, 0x1000, R63 ;  /* 0x000010003e031824 */ /* 0x000fea00078e023f */
[----:B------:R-:W-:Y:S05]  /*7730*/  @P1 IADD3 R0, PT, PT, R3, UR44, RZ ;  /* 0x0000002c03001c10 */ /* 0x000fea000fffe0ff */
[----:B------:R-:W-:Y:S01]  /*7740*/  @P1 IMAD.IADD R0, R55, 0x1, R0 ;  /* 0x0000000137001824 */ /* 0x000fe200078e0200 */
[----:B------:R-:W-:Y:S06]  /*7750*/  @P0 BRA `(.L_x_123) ;  /* 0x00000000000c0947 */ /* 0x000fec0003800000 */
[----:B------:R-:W-:Y:S04]  /*7760*/  SHF.L.U32 R4, R54, 0x1f, RZ ;  /* 0x0000001f36047819 */ /* 0x000fe800000006ff */
[----:B------:R-:W3:Y:S02]  /*7770*/  SYNCS.PHASECHK.TRANS64.TRYWAIT P0, [R2+URZ+0x40], R4 ;  /* 0x00004004020075a7 */ /* 0x000ee400080011ff */
[----:B---3--:R-:W-:Y:S05]  /*7780*/  @!P0 BRA `(.L_x_124) ;  /* 0x0000001c00948947 */ /* 0x008fea0003800000 */
.L_x_123:
[----:B------:R-:W-:Y:S05]  /*7790*/  BSYNC B0 ;  /* 0x0000000000007941 */ /* 0x000fea0003800000 */
.L_x_122:
[----:B------:R-:W-:Y:S02]  /*77a0*/  ISETP.NE.AND P0, PT, R65, RZ, PT ;  /* 0x000000ff4100720c */ /* 0x000fe40003f05270 */
[----:B------:R-:W-:Y:S11]  /*77b0*/  IADD3 R62, PT, PT, R62, 0x1, RZ ;  /* 0x000000013e3e7810 */ /* 0x000ff60007ffe0ff */
[----:B------:R-:W-:Y:S05]  /*77c0*/  @P0 WARPSYNC.ALL ;  /* 0x0000000000000948 */ /* 0x000fea0003800000 */
[----:B------:R4:W1:Y:S04]  /*77d0*/  @P0 LDSM.16.M88.4 R28, [R3+UR44+0x200] ;  /* 0x0002002c031c083b */ /* 0x0008680008000200 */
[----:B------:R4:W1:Y:S02]  /*77e0*/  @P0 LDSM.16.M88.4 R36, [R0+0x200] ;  /* 0x000200000024083b */ /* 0x0008640000000200 */
.L_x_121:
[----:B------:R-:W-:Y:S05]  /*77f0*/  BSYNC B1 ;  /* 0x0000000000017941 */ /* 0x000fea0003800000 */
.L_x_120:
[----:B----4-:R-:W-:Y:S05]  /*7800*/  VIADD R0, R25, 0x40 ;  /* 0x0000004019007836 */ /* 0x010fea0000000000 */
[----:B------:R-:W-:Y:S04]  /*7810*/  SHF.R.U32.HI R0, RZ, 0x15, R0 ;  /* 0x00000015ff007819 */ /* 0x000fe80000011600 */
[----:B------:R-:W-:Y:S11]  /*7820*/  LOP3.LUT P0, RZ, R0, 0x3, R46, 0x48, !PT ;  /* 0x0000000300ff7812 */ /* 0x000ff6000780482e */
[----:B------:R-:W-:Y:S02]  /*7830*/  @!UPT UIADD3 URZ, UPT, UPT, URZ, URZ, URZ ;  /* 0x000000fffffff290 */ /* 0x000fe4000fffe0ff */
[----:B------:R-:W-:Y:S05]  /*7840*/  @!P0 BRA `(.L_x_125) ;  /* 0x0000000000408947 */ /* 0x000fea0003800000 */
[----:B------:R-:W4:Y:S01]  /*7850*/  LDCU.64 UR8, c[0x4][0x70] ;  /* 0x01000e00ff0877ac */ /* 0x000f220008000a00 */
[----:B------:R-:W-:Y:S01]  /*7860*/  MOV R3, 0x0 ;  /* 0x0000000000037802 */ /* 0x000fe20000000f00 */
[----:B------:R-:W-:Y:S02]  /*7870*/  HFMA2 R12, -RZ, RZ, 0, 5.9604644775390625e-08 ;  /* 0x00000001ff0c7431 */ /* 0x000fe400000001ff */
[----:B-1----:R-:W-:Y:S02]  /*7880*/  IMAD.MOV.U32 R8, RZ, RZ, 0x192 ;  /* 0x00000192ff087424 */ /* 0x002fe400078e00ff */
[----:B------:R-:W-:Y:S01]  /*7890*/  IMAD.MOV.U32 R13, RZ, RZ, RZ ;  /* 0x000000ffff0d7224 */ /* 0x000fe200078e00ff */
[----:B------:R-:W1:Y:S01]  /*78a0*/  LDCU.64 UR6, c[0x4][0x78] ;  /* 0x01000f00ff0677ac */ /* 0x000e620008000a00 */
[----:B---3--:R-:W3:Y:S01]  /*78b0*/  LDC.64 R2, c[0x4][R3] ;  /* 0x0100000003027b82 */ /* 0x008ee20000000a00 */
[----:B------:R-:W5:Y:S01]  /*78c0*/  LDCU.64 UR4, c[0x4][0x10] ;  /* 0x01000200ff0477ac */ /* 0x000f620008000a00 */
[----:B----4-:R-:W-:Y:S01]  /*78d0*/  MOV R5, UR9 ;  /* 0x0000000900057c02 */ /* 0x010fe20008000f00 */
[----:B------:R-:W-:Y:S01]  /*78e0*/  IMAD.U32 R4, RZ, RZ, UR8 ;  /* 0x00000008ff047e24 */ /* 0x000fe2000f8e00ff */
[----:B-1----:R-:W-:Y:S01]  /*78f0*/  MOV R7, UR7 ;  /* 0x0000000700077c02 */ /* 0x002fe20008000f00 */
[----:B------:R-:W-:Y:S01]  /*7900*/  IMAD.U32 R6, RZ, RZ, UR6 ;  /* 0x00000006ff067e24 */ /* 0x000fe2000f8e00ff */
[----:B-----5:R-:W-:Y:S01]  /*7910*/  MOV R11, UR5 ;  /* 0x00000005000b7c02 */ /* 0x020fe20008000f00 */
[----:B------:R-:W-:Y:S02]  /*7920*/  IMAD.U32 R10, RZ, RZ, UR4 ;  /* 0x00000004ff0a7e24 */ /* 0x000fe4000f8e00ff */
[----:B------:R-:W-:Y:S07]  /*7930*/  LEPC R20, `(.L_x_125) ;  /* 0x000000001014794e */ /* 0x000fee0000000000 */
[----:B--23--:R-:W-:Y:S05]  /*7940*/  CALL.ABS.NOINC R2 ;  /* 0x0000000002007343 */ /* 0x00cfea0003c00000 */
.L_x_125:
[----:B------:R-:W-:Y:S01]  /*7950*/  ISETP.NE.AND P6, PT, R59, RZ, PT ;  /* 0x000000ff3b00720c */ /* 0x000fe20003fc5270 */
[----:B------:R-:W-:Y:S05]  /*7960*/  WARPSYNC.ALL ;  /* 0x0000000000007948 */ /* 0x000fea0003800000 */
[----:B------:R-:W-:Y:S01]  /*7970*/  R2UR UR4, R25 ;  /* 0x00000000190472ca */ /* 0x000fe200000e0000 */
[----:B-1----:R-:W-:Y:S01]  /*7980*/  HADD2.F32 R3, -RZ, R28.H0_H0 ;  /* 0x2000001cff037230 */ /* 0x002fe20000004100 */
[----:B------:R-:W-:Y:S01]  /*7990*/  ISETP.NE.AND P0, PT, R56, RZ, PT ;  /* 0x000000ff3800720c */ /* 0x000fe20003f05270 */
[----:B------:R-:W-:Y:S01]  /*79a0*/  HADD2.F32 R20, -RZ, R30.H0_H0 ;  /* 0x2000001eff147230 */ /* 0x000fe20000004100 */
[----:B------:R-:W-:Y:S09]  /*79b0*/  BSSY.RECONVERGENT B0, `(.L_x_126) ;  /* 0x0000053000007945 */ /* 0x000ff20003800200 */
[----:B---3--:R-:W1:Y:S02]  /*79c0*/  LDTM.16dp256bit.x4 R4, tmem[UR4+0x40] ;  /* 0x00004004000479ee */ /* 0x008e640008120000 */
        /* <DEDUP_REMOVED lines=60> */
[----:B------:R-:W-:Y:S02]  /*7d90*/  LEA R3, R62, UR44, 0x3 ;  /* 0x0000002c3e037c11 */ /* 0x000fe4000f8e18ff */
[----:B------:R-:W-:Y:S01]  /*7da0*/  @P6 PRMT R0, R0, 0x654, R2 ;  /* 0x0000065400006816 */ /* 0x000fe20000000002 */
[----:B------:R-:W-:Y:S01]  /*7db0*/  @!PT LDS RZ, [RZ] ;  /* 0x00000000fffff984 */ /* 0x000fe20000000800 */
[----:B------:R-:W-:Y:S01]  /*7dc0*/  @!PT LDS RZ, [RZ] ;  /* 0x00000000fffff984 */ /* 0x000fe20000000800 */
[----:B------:R-:W-:Y:S01]  /*7dd0*/  @!PT LDS RZ, [RZ] ;  /* 0x00000000fffff984 */ /* 0x000fe20000000800 */
[----:B------:R-:W-:Y:S01]  /*7de0*/  @!PT LDS RZ, [RZ] ;  /* 0x00000000fffff984 */ /* 0x000fe20000000800 */
[----:B------:R3:W-:Y:S06]  /*7df0*/  MEMBAR.ALL.CTA ;  /* 0x0000000000007992 */ /* 0x0007ec0000008000 */
[----:B---3--:R-:W3:Y:S01]  /*7e00*/  FENCE.VIEW.ASYNC.S ;  /* 0x00000000000073c6 */ /* 0x008ee20000000000 */
[----:B------:R-:W-:Y:S01]  /*7e10*/  @P6 SHF.L.U32 R2, R54, 0x1f, RZ ;  /* 0x0000001f36026819 */ /* 0x000fe200000006ff */
        /* <DEDUP_REMOVED lines=12> */
.L_x_127:
[----:B------:R-:W-:Y:S05]  /*7ee0*/  BSYNC.RECONVERGENT B0 ;  /* 0x0000000000007941 */ /* 0x000fea0003800200 */
.L_x_126:
        /* <DEDUP_REMOVED lines=19> */
.L_x_131:
[----:B------:R-:W-:Y:S05]  /*8020*/  BSYNC B0 ;  /* 0x0000000000007941 */ /* 0x000fea0003800000 */
.L_x_130:
[----:B------:R-:W-:Y:S11]  /*8030*/  ISETP.NE.AND P0, PT, R65, RZ, PT ;  /* 0x000000ff4100720c */ /* 0x000ff60003f05270 */
[----:B------:R-:W-:Y:S02]  /*8040*/  @!UPT UIADD3 URZ, UPT, UPT, URZ, URZ, URZ ;  /* 0x000000fffffff290 */ /* 0x000fe4000fffe0ff */
[----:B------:R-:W-:Y:S05]  /*8050*/  @P0 WARPSYNC.ALL ;  /* 0x0000000000000948 */ /* 0x000fea0003800000 */
[----:B------:R4:W1:Y:S04]  /*8060*/  @P0 LDSM.16.M88.4 R28, [R62+UR44+0x200] ;  /* 0x0002002c3e1c083b */ /* 0x0008680008000200 */
[----:B------:R4:W1:Y:S02]  /*8070*/  @P0 LDSM.16.M88.4 R36, [R2+0x200] ;  /* 0x000200000224083b */ /* 0x0008640000000200 */
.L_x_129:
[----:B------:R-:W-:Y:S05]  /*8080*/  BSYNC B1 ;  /* 0x0000000000017941 */ /* 0x000fea0003800000 */
.L_x_128:
[----:B---3--:R-:W-:Y:S05]  /*8090*/  VIADD R0, R25, 0x60 ;  /* 0x0000006019007836 */ /* 0x008fea0000000000 */
[----:B------:R-:W-:Y:S04]  /*80a0*/  SHF.R.U32.HI R0, RZ, 0x15, R0 ;  /* 0x00000015ff007819 */ /* 0x000fe80000011600 */
[----:B------:R-:W-:Y:S11]  /*80b0*/  LOP3.LUT P0, RZ, R0, 0x3, R46, 0x48, !PT ;  /* 0x0000000300ff7812 */ /* 0x000ff6000780482e */
[----:B------:R-:W-:Y:S02]  /*80c0*/  @!UPT UIADD3 URZ, UPT, UPT, URZ, URZ, URZ ;  /* 0x000000fffffff290 */ /* 0x000fe4000fffe0ff */
[----:B------:R-:W-:Y:S05]  /*80d0*/  @!P0 BRA `(.L_x_133) ;  /* 0x0000000000408947 */ /* 0x000fea0003800000 */
[----:B------:R-:W3:Y:S01]  /*80e0*/  LDCU.64 UR8, c[0x4][0x70] ;  /* 0x01000e00ff0877ac */ /* 0x000ee20008000a00 */
[----:B------:R-:W-:Y:S01]  /*80f0*/  MOV R3, 0x0 ;  /* 0x0000000000037802 */ /* 0x000fe20000000f00 */
[----:B------:R-:W-:Y:S02]  /*8100*/  HFMA2 R12, -RZ, RZ, 0, 5.9604644775390625e-08 ;  /* 0x00000001ff0c7431 */ /* 0x000fe400000001ff */
[----:B-1----:R-:W-:Y:S02]  /*8110*/  IMAD.MOV.U32 R8, RZ, RZ, 0x192 ;  /* 0x00000192ff087424 */ /* 0x002fe400078e00ff */
[----:B------:R-:W-:Y:S01]  /*8120*/  IMAD.MOV.U32 R13, RZ, RZ, RZ ;  /* 0x000000ffff0d7224 */ /* 0x000fe200078e00ff */
[----:B------:R-:W1:Y:S01]  /*8130*/  LDCU.64 UR6, c[0x4][0x78] ;  /* 0x01000f00ff0677ac */ /* 0x000e620008000a00 */
[----:B----4-:R-:W4:Y:S01]  /*8140*/  LDC.64 R2, c[0x4][R3] ;  /* 0x0100000003027b82 */ /* 0x010f220000000a00 */
        /* <DEDUP_REMOVED lines=9> */
.L_x_133:
[----:B------:R-:W-:Y:S01]  /*81e0*/  ISETP.NE.AND P0, PT, R56, RZ, PT ;  /* 0x000000ff3800720c */ /* 0x000fe20003f05270 */
[----:B------:R-:W-:Y:S05]  /*81f0*/  WARPSYNC.ALL ;  /* 0x0000000000007948 */ /* 0x000fea0003800000 */
[----:B------:R-:W-:Y:S01]  /*8200*/  R2UR UR4, R25 ;  /* 0x00000000190472ca */ /* 0x000fe200000e0000 */
[--C-:B-1----:R-:W-:Y:S01]  /*8210*/  HADD2.F32 R0, -RZ, R28.reuse.H0_H0 ;  /* 0x2000001cff007230 */ /* 0x102fe20000004100 */
[----:B------:R-:W-:Y:S01]  /*8220*/  BSSY.RECONVERGENT B0, `(.L_x_134) ;  /* 0x0000052000007945 */ /* 0x000fe20003800200 */
[----:B----4-:R-:W-:Y:S02]  /*8230*/  HADD2.F32 R2, -RZ, R28.H1_H1 ;  /* 0x3000001cff027230 */ /* 0x010fe40000004100 */
[--C-:B------:R-:W-:Y:S02]  /*8240*/  HADD2.F32 R3, -RZ, R29.reuse.H0_H0 ;  /* 0x2000001dff037230 */ /* 0x100fe40000004100 */
[----:B------:R-:W-:Y:S02]  /*8250*/  HADD2.F32 R20, -RZ, R29.H1_H1 ;  /* 0x3000001dff147230 */ /* 0x000fe40000004100 */
[--C-:B------:R-:W-:Y:S02]  /*8260*/  HADD2.F32 R21, -RZ, R30.reuse.H0_H0 ;  /* 0x2000001eff157230 */ /* 0x100fe40000004100 */
[----:B------:R-:W-:Y:S02]  /*8270*/  HADD2.F32 R25, -RZ, R30.H1_H1 ;  /* 0x3000001eff197230 */ /* 0x000fe40000004100 */
[----:B------:R-:W1:Y:S01]  /*8280*/  LDTM.16dp256bit.x4 R4, tmem[UR4+0x60] ;  /* 0x00006004000479ee */ /* 0x000e620008120000 */
[----:B------:R-:W-:Y:S01]  /*8290*/  R2UR UR4, R26 ;  /* 0x000000001a0472ca */ /* 0x000fe200000e0000 */
[----:B------:R-:W-:Y:S01]  /*82a0*/  NOP ;  /* 0x0000000000007918 */ /* 0x000fe20000000000 */
[--C-:B------:R-:W-:Y:S02]  /*82b0*/  HADD2.F32 R26, -RZ, R31.reuse.H0_H0 ;  /* 0x2000001fff1a7230 */ /* 0x100fe40000004100 */
[----:B------:R-:W-:Y:S02]  /*82c0*/  HADD2.F32 R28, -RZ, R31.H1_H1 ;  /* 0x3000001fff1c7230 */ /* 0x000fe40000004100 */
[--C-:B------:R-:W-:Y:S02]  /*82d0*/  HADD2.F32 R29, -RZ, R36.reuse.H0_H0 ;  /* 0x20000024ff1d7230 */ /* 0x100fe40000004100 */
[----:B------:R-:W-:Y:S02]  /*82e0*/  HADD2.F32 R30, -RZ, R36.H1_H1 ;  /* 0x30000024ff1e7230 */ /* 0x000fe40000004100 */
[--C-:B------:R-:W-:Y:S02]  /*82f0*/  HADD2.F32 R31, -RZ, R37.reuse.H0_H0 ;  /* 0x20000025ff1f7230 */ /* 0x100fe40000004100 */
[----:B------:R-:W-:Y:S01]  /*8300*/  HADD2.F32 R32, -RZ, R37.H1_H1 ;  /* 0x30000025ff207230 */ /* 0x000fe20000004100 */
[----:B------:R-:W-:Y:S01]  /*8310*/  UIADD3 UR4, UPT, UPT, UR4, 0xd0, URZ ;  /* 0x000000d004047890 */ /* 0x000fe2000fffe0ff */
[--C-:B------:R-:W-:Y:S02]  /*8320*/  HADD2.F32 R33, -RZ, R38.reuse.H0_H0 ;  /* 0x20000026ff217230 */ /* 0x100fe40000004100 */
[----:B------:R-:W-:Y:S01]  /*8330*/  HADD2.F32 R34, -RZ, R38.H1_H1 ;  /* 0x30000026ff227230 */ /* 0x000fe20000004100 */
[----:B------:R-:W-:Y:S01]  /*8340*/  UPRMT UR4, UR52, 0x654, UR4 ;  /* 0x0000065434047896 */ /* 0x000fe20008000004 */
[--C-:B------:R-:W-:Y:S02]  /*8350*/  HADD2.F32 R35, -RZ, R39.reuse.H0_H0 ;  /* 0x20000027ff237230 */ /* 0x100fe40000004100 */
[----:B------:R-:W-:Y:S02]  /*8360*/  HADD2.F32 R36, -RZ, R39.H1_H1 ;  /* 0x30000027ff247230 */ /* 0x000fe40000004100 */
[C---:B-1----:R-:W-:Y:S01]  /*8370*/  FMUL R4, R24.reuse, R4 ;  /* 0x0000000418047220 */ /* 0x042fe20000400000 */
[C---:B------:R-:W-:Y:S01]  /*8380*/  FMUL R5, R24.reuse, R5 ;  /* 0x0000000518057220 */ /* 0x040fe20000400000 */
[C---:B------:R-:W-:Y:S02]  /*8390*/  FMUL R6, R24.reuse, R6 ;  /* 0x0000000618067220 */ /* 0x040fe40000400000 */
[----:B------:R-:W-:Y:S01]  /*83a0*/  SYNCS.ARRIVE.TRANS64.RED.A1T0 RZ, [UR4], RZ ;  /* 0x000000ffffff79a7 */ /* 0x000fe20008100404 */
[C---:B------:R-:W-:Y:S01]  /*83b0*/  FFMA R4, R27.reuse, R0, R4 ;  /* 0x000000001b047223 */ /* 0x040fe20000000004 */
[C---:B------:R-:W-:Y:S01]  /*83c0*/  FFMA R5, R27.reuse, R2, R5 ;  /* 0x000000021b057223 */ /* 0x040fe20000000005 */
[----:B------:R-:W-:Y:S01]  /*83d0*/  FFMA R6, R27, R3, R6 ;  /* 0x000000031b067223 */ /* 0x000fe20000000006 */
[C---:B------:R-:W-:Y:S01]  /*83e0*/  FMUL R7, R24.reuse, R7 ;  /* 0x0000000718077220 */ /* 0x040fe20000400000 */
[C---:B------:R-:W-:Y:S01]  /*83f0*/  FMUL R8, R24.reuse, R8 ;  /* 0x0000000818087220 */ /* 0x040fe20000400000 */
[C---:B------:R-:W-:Y:S01]  /*8400*/  FMUL R9, R24.reuse, R9 ;  /* 0x0000000918097220 */ /* 0x040fe20000400000 */
[----:B------:R-:W-:Y:S01]  /*8410*/  F2FP.F16.F32.PACK_AB R4, R5, R4 ;  /* 0x000000040504723e */ /* 0x000fe200000000ff */
[C---:B------:R-:W-:Y:S01]  /*8420*/  FFMA R7, R27.reuse, R20, R7 ;  /* 0x000000141b077223 */ /* 0x040fe20000000007 */
[C---:B------:R-:W-:Y:S01]  /*8430*/  FFMA R8, R27.reuse, R21, R8 ;  /* 0x000000151b087223 */ /* 0x040fe20000000008 */
[C---:B------:R-:W-:Y:S01]  /*8440*/  FFMA R9, R27.reuse, R25, R9 ;  /* 0x000000191b097223 */ /* 0x040fe20000000009 */
[C---:B------:R-:W-:Y:S01]  /*8450*/  FMUL R0, R24.reuse, R10 ;  /* 0x0000000a18007220 */ /* 0x040fe20000400000 */
[C---:B------:R-:W-:Y:S01]  /*8460*/  FMUL R2, R24.reuse, R11 ;  /* 0x0000000b18027220 */ /* 0x040fe20000400000 */
[C---:B------:R-:W-:Y:S01]  /*8470*/  FMUL R3, R24.reuse, R12 ;  /* 0x0000000c18037220 */ /* 0x040fe20000400000 */
[C---:B------:R-:W-:Y:S01]  /*8480*/  FMUL R10, R24.reuse, R13 ;  /* 0x0000000d180a7220 */ /* 0x040fe20000400000 */
[C---:B------:R-:W-:Y:S01]  /*8490*/  FFMA R0, R27.reuse, R26, R0 ;  /* 0x0000001a1b007223 */ /* 0x040fe20000000000 */
[C---:B------:R-:W-:Y:S01]  /*84a0*/  FMUL R11, R24.reuse, R14 ;  /* 0x0000000e180b7220 */ /* 0x040fe20000400000 */
[C---:B------:R-:W-:Y:S01]  /*84b0*/  FFMA R2, R27.reuse, R28, R2 ;  /* 0x0000001c1b027223 */ /* 0x040fe20000000002 */
[C---:B------:R-:W-:Y:S01]  /*84c0*/  FMUL R15, R24.reuse, R15 ;  /* 0x0000000f180f7220 */ /* 0x040fe20000400000 */
[C---:B------:R-:W-:Y:S01]  /*84d0*/  FMUL R12, R24.reuse, R16 ;  /* 0x00000010180c7220 */ /* 0x040fe20000400000 */
[C---:B------:R-:W-:Y:S01]  /*84e0*/  FFMA R3, R27.reuse, R29, R3 ;  /* 0x0000001d1b037223 */ /* 0x040fe20000000003 */
[C---:B------:R-:W-:Y:S01]  /*84f0*/  FMUL R13, R24.reuse, R17 ;  /* 0x00000011180d7220 */ /* 0x040fe20000400000 */
[C---:B------:R-:W-:Y:S01]  /*8500*/  FFMA R10, R27.reuse, R30, R10 ;  /* 0x0000001e1b0a7223 */ /* 0x040fe2000000000a */
[C---:B------:R-:W-:Y:S01]  /*8510*/  FMUL R14, R24.reuse, R18 ;  /* 0x00000012180e7220 */ /* 0x040fe20000400000 */
[C---:B------:R-:W-:Y:S01]  /*8520*/  FFMA R11, R27.reuse, R31, R11 ;  /* 0x0000001f1b0b7223 */ /* 0x040fe2000000000b */
[C---:B------:R-:W-:Y:S01]  /*8530*/  FFMA R15, R27.reuse, R32, R15 ;  /* 0x000000201b0f7223 */ /* 0x040fe2000000000f */
[----:B------:R-:W-:Y:S01]  /*8540*/  FMUL R19, R24, R19 ;  /* 0x0000001318137220 */ /* 0x000fe20000400000 */
[C---:B------:R-:W-:Y:S01]  /*8550*/  FFMA R12, R27.reuse, R33, R12 ;  /* 0x000000211b0c7223 */ /* 0x040fe2000000000c */
[C---:B------:R-:W-:Y:S01]  /*8560*/  FFMA R13, R27.reuse, R34, R13 ;  /* 0x000000221b0d7223 */ /* 0x040fe2000000000d */
[----:B------:R-:W-:Y:S01]  /*8570*/  FFMA R14, R27, R35, R14 ;  /* 0x000000231b0e7223 */ /* 0x000fe2000000000e */
[----:B------:R-:W-:Y:S01]  /*8580*/  F2FP.F16.F32.PACK_AB R5, R7, R6 ;  /* 0x000000060705723e */ /* 0x000fe200000000ff */
[----:B------:R-:W-:Y:S01]  /*8590*/  FFMA R19, R27, R36, R19 ;  /* 0x000000241b137223 */ /* 0x000fe20000000013 */
[----:B------:R-:W-:Y:S02]  /*85a0*/  F2FP.F16.F32.PACK_AB R6, R9, R8 ;  /* 0x000000080906723e */ /* 0x000fe400000000ff */
        /* <DEDUP_REMOVED lines=25> */
.L_x_135:
[----:B------:R-:W-:Y:S05]  /*8740*/  BSYNC.RECONVERGENT B0 ;  /* 0x0000000000007941 */ /* 0x000fea0003800200 */
.L_x_134:
[----:B------:R-:W-:Y:S01]  /*8750*/  BAR.SYNC.DEFER_BLOCKING 0x1, 0x80 ;  /* 0x0042000000007b1d */ /* 0x000fe20000010000 */
[----:B------:R-:W-:Y:S01]  /*8760*/  UISETP.NE.AND UP0, UPT, UR47, -0x4, UPT ;  /* 0xfffffffc2f00788c */ /* 0x000fe2000bf05270 */
[----:B------:R-:W-:Y:S08]  /*8770*/  IADD3 R22, PT, PT, R22, 0x1, RZ ;  /* 0x0000000116167810 */ /* 0x000ff00007ffe0ff */
[----:B------:R-:W-:Y:S05]  /*8780*/  BRA.U !UP0, `(.L_x_136) ;  /* 0x0000000108287547 */ /* 0x000fea000b800000 */
[----:B------:R-:W-:Y:S01]  /*8790*/  ISETP.NE.AND P0, PT, R59, RZ, PT ;  /* 0x000000ff3b00720c */ /* 0x000fe20003f05270 */
[----:B------:R-:W-:Y:S01]  /*87a0*/  IMAD.U32 R2, RZ, RZ, UR46 ;  /* 0x0000002eff027e24 */ /* 0x000fe2000f8e00ff */
[----:B------:R-:W-:Y:S01]  /*87b0*/  UIADD3 UR4, UPT, UPT, UR46, 0x1, URZ ;  /* 0x000000012e047890 */ /* 0x000fe2000fffe0ff */
[----:B------:R-:W-:Y:S03]  /*87c0*/  IMAD.U32 R0, RZ, RZ, UR52 ;  /* 0x00000034ff007e24 */ /* 0x000fe6000f8e00ff */
[----:B------:R-:W-:Y:S04]  /*87d0*/  UISETP.NE.AND UP0, UPT, UR4, 0x4, UPT ;  /* 0x000000040400788c */ /* 0x000fe8000bf05270 */
[----:B------:R-:W-:Y:S03]  /*87e0*/  USEL UR46, UR4, URZ, UP0 ;  /* 0x000000ff042e7287 */ /* 0x000fe60008000000 */
[----:B------:R-:W-:Y:S05]  /*87f0*/  @P0 LEA R2, R2, UR44, 0x3 ;  /* 0x0000002c02020c11 */ /* 0x000fea000f8e18ff */
[----:B------:R-:W-:Y:S05]  /*8800*/  @P0 VIADD R2, R2, 0x60 ;  /* 0x0000006002020836 */ /* 0x000fea0000000000 */
[----:B------:R-:W-:Y:S04]  /*8810*/  @P0 PRMT R0, R0, 0x654, R2 ;  /* 0x0000065400000816 */ /* 0x000fe80000000002 */
[----:B------:R3:W-:Y:S03]  /*8820*/  @P0 SYNCS.ARRIVE.TRANS64.RED.A1T0 RZ, [R0+URZ], RZ ;  /* 0x000000ff00ff09a7 */ /* 0x0007e600081004ff */
.L_x_136:
[----:B------:R-:W-:Y:S01]  /*8830*/  R2UR UR4, R47 ;  /* 0x000000002f0472ca */ /* 0x000fe200000e0000 */
[----:B------:R-:W-:Y:S01]  /*8840*/  UISETP.NE.AND UP0, UPT, UR62, URZ, UPT ;  /* 0x000000ff3e00728c */ /* 0x000fe2000bf05270 */
[----:B------:R-:W-:Y:S01]  /*8850*/  ISETP.NE.AND P0, PT, R51, 0x2, PT ;  /* 0x000000023300780c */ /* 0x000fe20003f05270 */
[----:B------:R-:W-:Y:S01]  /*8860*/  UIADD3 UR16, UPT, UPT, UR38, UR63, URZ ;  /* 0x0000003f26107290 */ /* 0x000fe2000fffe0ff */
[----:B------:R-:W-:Y:S01]  /*8870*/  ISETP.NE.AND P1, PT, R22, 0x4, PT ;  /* 0x000000041600780c */ /* 0x000fe20003f25270 */
[----:B------:R-:W-:Y:S01]  /*8880*/  UIADD3 UR47, UPT, UPT, UR47, 0x4, URZ ;  /* 0x000000042f2f7890 */ /* 0x000fe2000fffe0ff */
[----:B------:R-:W-:Y:S01]  /*8890*/  SEL R2, RZ, 0x1, P0 ;  /* 0x00000001ff027807 */ /* 0x000fe20000000000 */
[----:B------:R-:W-:Y:S01]  /*88a0*/  UMOV UR36, UR61 ;  /* 0x0000003d00247c82 */ /* 0x000fe20008000000 */
[----:B---3--:R-:W-:Y:S02]  /*88b0*/  SEL R0, RZ, 0x1, P1 ;  /* 0x00000001ff007807 */ /* 0x008fe40000800000 */
[----:B------:R-:W-:Y:S02]  /*88c0*/  LOP3.LUT R52, R52, R2, RZ, 0x3c, !PT ;  /* 0x0000000234347212 */ /* 0x000fe400078e3cff */
[----:B------:R-:W-:Y:S01]  /*88d0*/  LOP3.LUT R53, R53, R0, RZ, 0x3c, !PT ;  /* 0x0000000035357212 */ /* 0x000fe200078e3cff */
[----:B------:R-:W-:Y:S01]  /*88e0*/  UIADD3 UR20, UPT, UPT, UR37, UR4, URZ ;  /* 0x0000000425147290 */ /* 0x000fe2000fffe0ff */
[----:B------:R-:W-:Y:S02]  /*88f0*/  SEL R51, R51, RZ, P0 ;  /* 0x000000ff33337207 */ /* 0x000fe40000000000 */
[----:B------:R-:W-:Y:S01]  /*8900*/  SEL R22, R22, RZ, P1 ;  /* 0x000000ff16167207 */ /* 0x000fe20000800000 */
[----:B------:R-:W-:Y:S08]  /*8910*/  BRA.U UP0, `(.L_x_137) ;  /* 0xffffffcd00a47547 */ /* 0x000ff0000b83ffff */
[----:B------:R-:W-:-:S13]  /*8920*/  R2UR UR4, R48 ;  /* 0x00000000300472ca */ /* 0x000fda00000e0000 */
[----:B------:R-:W-:-:S09]  /*8930*/  UISETP.NE.AND UP0, UPT, UR4, URZ, UPT ;  /* 0x000000ff0400728c */ /* 0x000fd2000bf05270 */
[----:B------:R-:W-:Y:S05]  /*8940*/  BRA.U !UP0, `(.L_x_138) ;  /* 0x0000000108487547 */ /* 0x000fea000b800000 */
[----:B------:R-:W3:Y:S02]  /*8950*/  LDCU.64 UR4, c[0x0][0x890] ;  /* 0x00011200ff0477ac */ /* 0x000ee40008000a00 */
[----:B---3--:R-:W-:-:S04]  /*8960*/  UISETP.NE.U32.AND UP0, UPT, UR4, URZ, UPT ;  /* 0x000000ff0400728c */ /* 0x008fc8000bf05070 */
[----:B------:R-:W-:-:S09]  /*8970*/  UISETP.NE.AND.EX UP0, UPT, UR5, URZ, UPT, UP0 ;  /* 0x000000ff0500728c */ /* 0x000fd2000bf05300 */
[----:B------:R-:W-:Y:S05]  /*8980*/  BRA.U UP0, `(.L_x_139) ;  /* 0x00000001000c7547 */ /* 0x000fea000b800000 */
[----:B------:R-:W-:-:S13]  /*8990*/  FSETP.NEU.AND P0, PT, R27, RZ, PT ;  /* 0x000000ff1b00720b */ /* 0x000fda0003f0d000 */
[----:B------:R-:W-:Y:S05]  /*89a0*/  @!P0 EXIT ;  /* 0x000000000000894d */ /* 0x000fea0003800000 */
[----:B------:R-:W-:Y:S05]  /*89b0*/  BRA `(.L_x_138) ;  /* 0x00000000002c7947 */ /* 0x000fea0003800000 */
.L_x_139:
[----:B------:R-:W-:Y:S01]  /*89c0*/  ISETP.NE.AND P0, PT, R50, RZ, PT ;  /* 0x000000ff3200720c */ /* 0x000fe20003f05270 */
[----:B------:R-:W-:-:S12]  /*89d0*/  BSSY.RECONVERGENT B0, `(.L_x_138) ;  /* 0x0000009000007945 */ /* 0x000fd80003800200 */
[----:B------:R-:W-:Y:S05]  /*89e0*/  @P0 BRA `(.L_x_140) ;  /* 0x0000000000140947 */ /* 0x000fea0003800000 */
[----:B------:R-:W3:Y:S02]  /*89f0*/  LDCU.64 UR4, c[0x0][0x888] ;  /* 0x00011100ff0477ac */ /* 0x000ee40008000a00 */
[----:B---3--:R-:W-:-:S04]  /*8a00*/  ISETP.NE.U32.AND P0, PT, RZ, UR4, PT ;  /* 0x00000004ff007c0c */ /* 0x008fc8000bf05070 */
[----:B------:R-:W-:-:S13]  /*8a10*/  ISETP.NE.AND.EX P0, PT, RZ, UR5, PT, P0 ;  /* 0x00000005ff007c0c */ /* 0x000fda000bf05300 */
[----:B------:R-:W-:Y:S05]  /*8a20*/  @!P0 EXIT ;  /* 0x000000000000894d */ /* 0x000fea0003800000 */
[----:B------:R-:W-:Y:S05]  /*8a30*/  BRA `(.L_x_141) ;  /* 0x0000000000087947 */ /* 0x000fea0003800000 */
.L_x_140:
[----:B------:R-:W-:-:S13]  /*8a40*/  FSETP.NEU.AND P0, PT, R27, RZ, PT ;  /* 0x000000ff1b00720b */ /* 0x000fda0003f0d000 */
[----:B------:R-:W-:Y:S05]  /*8a50*/  @!P0 EXIT ;  /* 0x000000000000894d */ /* 0x000fea0003800000 */
.L_x_141:
[----:B------:R-:W-:Y:S05]  /*8a60*/  BSYNC.RECONVERGENT B0 ;  /* 0x0000000000007941 */ /* 0x000fea0003800200 */
.L_x_138:
[----:B------:R-:W-:Y:S01]  /*8a70*/  ULEA UR4, UR46, UR44, 0x3 ;  /* 0x0000002c2e047291 */ /* 0x000fe2000f8e18ff */
[----:B------:R-:W-:-:S04]  /*8a80*/  DEPBAR.LE SB0, 0x0 ;  /* 0x000080000000791a */ /* 0x000fc80000000000 */
[----:B------:R-:W-:-:S04]  /*8a90*/  UIADD3 UR4, UPT, UPT, UR4, 0x60, URZ ;  /* 0x0000006004047890 */ /* 0x000fc8000fffe0ff */
[----:B------:R-:W-:-:S09]  /*8aa0*/  UPRMT UR4, UR52, 0x654, UR4 ;  /* 0x0000065434047896 */ /* 0x000fd20008000004 */
[----:B------:R-:W-:Y:S01]  /*8ab0*/  SYNCS.ARRIVE.TRANS64.RED.A1T0 RZ, [UR4], RZ ;  /* 0x000000ffffff79a7 */ /* 0x000fe20008100404 */
[----:B------:R-:W-:Y:S05]  /*8ac0*/  EXIT ;  /* 0x000000000000794d */ /* 0x000fea0003800000 */
.L_x_24:
[----:B--2---:R2:W3:Y:S02]  /*8ad0*/  SYNCS.PHASECHK.TRANS64.TRYWAIT P0, [R0+URZ+0x100], R2 ;  /* 0x00010002000075a7 */ /* 0x0044e400080011ff */
[----:B---3--:R-:W-:Y:S05]  /*8ae0*/  @!P0 NANOSLEEP.SYNCS 0x989680 ;  /* 0x009896800000895d */ /* 0x008fea0003900000 */
[----:B------:R-:W3:Y:S02]  /*8af0*/  @!P0 SYNCS.PHASECHK.TRANS64 P0, [R0+URZ+0x100], R2 ;  /* 0x00010002000085a7 */ /* 0x000ee400080010ff */
[----:B---3--:R-:W-:Y:S05]  /*8b00*/  @!P0 BRA `(.L_x_24) ;  /* 0xfffffffc00f08947 */ /* 0x008fea000383ffff */
[----:B------:R-:W-:Y:S05]  /*8b10*/  BRA `(.L_x_142) ;  /* 0xffffff8c00b47947 */ /* 0x000fea000383ffff */
.L_x_27:
[----:B-1----:R-:W-:-:S07]  /*8b20*/  MOV R0, UR33 ;  /* 0x0000002100007c02 */ /* 0x002fce0008000f00 */
.L_x_143:
[----:B-1----:R1:W2:Y:S02]  /*8b30*/  SYNCS.PHASECHK.TRANS64.TRYWAIT P0, [R0+URZ+0x20], R3 ;  /* 0x00002003000075a7 */ /* 0x0022a400080011ff */
[----:B--2---:R-:W-:Y:S05]  /*8b40*/  @!P0 NANOSLEEP.SYNCS 0x989680 ;  /* 0x009896800000895d */ /* 0x004fea0003900000 */
[----:B------:R-:W2:Y:S02]  /*8b50*/  @!P0 SYNCS.PHASECHK.TRANS64 P0, [R0+URZ+0x20], R3 ;  /* 0x00002003000085a7 */ /* 0x000ea400080010ff */
[----:B--2---:R-:W-:Y:S05]  /*8b60*/  @!P0 BRA `(.L_x_143) ;  /* 0xfffffffc00f08947 */ /* 0x004fea000383ffff */
[----:B------:R-:W-:Y:S05]  /*8b70*/  BRA `(.L_x_26) ;  /* 0xffffff9000007947 */ /* 0x000fea000383ffff */
.L_x_36:
[----:B-1----:R-:W-:-:S07]  /*8b80*/  MOV R0, UR33 ;  /* 0x0000002100007c02 */ /* 0x002fce0008000f00 */
.L_x_144:
[----:B-1----:R1:W2:Y:S02]  /*8b90*/  SYNCS.PHASECHK.TRANS64.TRYWAIT P0, [R0+URZ+0x20], R3 ;  /* 0x00002003000075a7 */ /* 0x0022a400080011ff */
[----:B--2---:R-:W-:Y:S05]  /*8ba0*/  @!P0 NANOSLEEP.SYNCS 0x989680 ;  /* 0x009896800000895d */ /* 0x004fea0003900000 */
[----:B------:R-:W2:Y:S02]  /*8bb0*/  @!P0 SYNCS.PHASECHK.TRANS64 P0, [R0+URZ+0x20], R3 ;  /* 0x00002003000085a7 */ /* 0x000ea400080010ff */
[----:B--2---:R-:W-:Y:S05]  /*8bc0*/  @!P0 BRA `(.L_x_144) ;  /* 0xfffffffc00f08947 */ /* 0x004fea000383ffff */
[----:B------:R-:W-:Y:S05]  /*8bd0*/  BRA `(.L_x_35) ;  /* 0xffffff94000c7947 */ /* 0x000fea000383ffff */
.L_x_43:
[----:B-1----:R1:W4:Y:S02]  /*8be0*/  SYNCS.PHASECHK.TRANS64.TRYWAIT P0, [R3+URZ+0x90], R0 ;  /* 0x00009000030075a7 */ /* 0x00232400080011ff */
[----:B----4-:R-:W-:Y:S05]  /*8bf0*/  @!P0 NANOSLEEP.SYNCS 0x989680 ;  /* 0x009896800000895d */ /* 0x010fea0003900000 */
[----:B------:R-:W4:Y:S02]  /*8c00*/  @!P0 SYNCS.PHASECHK.TRANS64 P0, [R3+URZ+0x90], R0 ;  /* 0x00009000030085a7 */ /* 0x000f2400080010ff */
[----:B----4-:R-:W-:Y:S05]  /*8c10*/  @!P0 BRA `(.L_x_43) ;  /* 0xfffffffc00f08947 */ /* 0x010fea000383ffff */
[----:B------:R-:W-:Y:S05]  /*8c20*/  BRA `(.L_x_145) ;  /* 0xffffff9400f87947 */ /* 0x000fea000383ffff */
.L_x_47:
[----:B------:R-:W-:-:S07]  /*8c30*/  MOV R0, UR4 ;  /* 0x0000000400007c02 */ /* 0x000fce0008000f00 */
.L_x_146:
[----:B-1----:R1:W2:Y:S02]  /*8c40*/  SYNCS.PHASECHK.TRANS64.TRYWAIT P0, [R0+URZ], R2 ;  /* 0x00000002000075a7 */ /* 0x0022a400080011ff */
[----:B--2---:R-:W-:Y:S05]  /*8c50*/  @!P0 NANOSLEEP.SYNCS 0x989680 ;  /* 0x009896800000895d */ /* 0x004fea0003900000 */
[----:B------:R-:W2:Y:S02]  /*8c60*/  @!P0 SYNCS.PHASECHK.TRANS64 P0, [R0+URZ], R2 ;  /* 0x00000002000085a7 */ /* 0x000ea400080010ff */
[----:B--2---:R-:W-:Y:S05]  /*8c70*/  @!P0 BRA `(.L_x_146) ;  /* 0xfffffffc00f08947 */ /* 0x004fea000383ffff */
[----:B------:R-:W-:Y:S05]  /*8c80*/  BRA `(.L_x_147) ;  /* 0xffffff9c00a07947 */ /* 0x000fea000383ffff */
.L_x_48:
[----:B------:R-:W-:-:S07]  /*8c90*/  MOV R0, UR5 ;  /* 0x0000000500007c02 */ /* 0x000fce0008000f00 */
.L_x_148:
[----:B-1----:R1:W2:Y:S02]  /*8ca0*/  SYNCS.PHASECHK.TRANS64.TRYWAIT P0, [R0+URZ], R3 ;  /* 0x00000003000075a7 */ /* 0x0022a400080011ff */
[----:B--2---:R-:W-:Y:S05]  /*8cb0*/  @!P0 NANOSLEEP.SYNCS 0x989680 ;  /* 0x009896800000895d */ /* 0x004fea0003900000 */
[----:B------:R-:W2:Y:S02]  /*8cc0*/  @!P0 SYNCS.PHASECHK.TRANS64 P0, [R0+URZ], R3 ;  /* 0x00000003000085a7 */ /* 0x000ea400080010ff */
[----:B--2---:R-:W-:Y:S05]  /*8cd0*/  @!P0 BRA `(.L_x_148) ;  /* 0xfffffffc00f08947 */ /* 0x004fea000383ffff */
[----:B------:R-:W-:Y:S05]  /*8ce0*/  BRA `(.L_x_149) ;  /* 0xffffff9c00ac7947 */ /* 0x000fea000383ffff */
.L_x_49:
[----:B------:R-:W-:-:S07]  /*8cf0*/  MOV R0, UR5 ;  /* 0x0000000500007c02 */ /* 0x000fce0008000f00 */
.L_x_150:
[----:B-1----:R1:W2:Y:S02]  /*8d00*/  SYNCS.PHASECHK.TRANS64.TRYWAIT P0, [R0+URZ], R3 ;  /* 0x00000003000075a7 */ /* 0x0022a400080011ff */
[----:B--2---:R-:W-:Y:S05]  /*8d10*/  @!P0 NANOSLEEP.SYNCS 0x989680 ;  /* 0x009896800000895d */ /* 0x004fea0003900000 */
[----:B------:R-:W2:Y:S02]  /*8d20*/  @!P0 SYNCS.PHASECHK.TRANS64 P0, [R0+URZ], R3 ;  /* 0x00000003000085a7 */ /* 0x000ea400080010ff */
[----:B--2---:R-:W-:Y:S05]  /*8d30*/  @!P0 BRA `(.L_x_150) ;  /* 0xfffffffc00f08947 */ /* 0x004fea000383ffff */
[----:B------:R-:W-:Y:S05]  /*8d40*/  BRA `(.L_x_151) ;  /* 0xffffff9c00b87947 */ /* 0x000fea000383ffff */
.L_x_52:
[----:B--2---:R2:W3:Y:S02]  /*8d50*/  SYNCS.PHASECHK.TRANS64.TRYWAIT P0, [R2+URZ+0xf0], R4 ;  /* 0x0000f004020075a7 */ /* 0x0044e400080011ff */
[----:B---3--:R-:W-:Y:S05]  /*8d60*/  @!P0 NANOSLEEP.SYNCS 0x989680 ;  /* 0x009896800000895d */ /* 0x008fea0003900000 */
[----:B------:R-:W3:Y:S02]  /*8d70*/  @!P0 SYNCS.PHASECHK.TRANS64 P0, [R2+URZ+0xf0], R4 ;  /* 0x0000f004020085a7 */ /* 0x000ee400080010ff */
[----:B---3--:R-:W-:Y:S05]  /*8d80*/  @!P0 BRA `(.L_x_52) ;  /* 0xfffffffc00f08947 */ /* 0x008fea000383ffff */
[----:B------:R-:W-:Y:S05]  /*8d90*/  BRA `(.L_x_152) ;  /* 0xffffffa000147947 */ /* 0x000fea000383ffff */
.L_x_53:
[----:B------:R-:W-:-:S07]  /*8da0*/  MOV R2, UR4 ;  /* 0x0000000400027c02 */ /* 0x000fce0008000f00 */
.L_x_153:
[----:B--2---:R2:W3:Y:S02]  /*8db0*/  SYNCS.PHASECHK.TRANS64.TRYWAIT P0, [R2+URZ+0xa0], R5 ;  /* 0x0000a005020075a7 */ /* 0x0044e400080011ff */
[----:B---3--:R-:W-:Y:S05]  /*8dc0*/  @!P0 NANOSLEEP.SYNCS 0x989680 ;  /* 0x009896800000895d */ /* 0x008fea0003900000 */
[----:B------:R-:W3:Y:S02]  /*8dd0*/  @!P0 SYNCS.PHASECHK.TRANS64 P0, [R2+URZ+0xa0], R5 ;  /* 0x0000a005020085a7 */ /* 0x000ee400080010ff */
[----:B---3--:R-:W-:Y:S05]  /*8de0*/  @!P0 BRA `(.L_x_153) ;  /* 0xfffffffc00f08947 */ /* 0x008fea000383ffff */
[----:B------:R-:W-:Y:S05]  /*8df0*/  BRA `(.L_x_154) ;  /* 0xffffffa000247947 */ /* 0x000fea000383ffff */
.L_x_54:
[----:B--2---:R2:W3:Y:S02]  /*8e00*/  SYNCS.PHASECHK.TRANS64.TRYWAIT P1, [R2+URZ+0x90], R4 ;  /* 0x00009004020075a7 */ /* 0x0044e400080211ff */
[----:B---3--:R-:W-:Y:S05]  /*8e10*/  @!P1 NANOSLEEP.SYNCS 0x989680 ;  /* 0x009896800000995d */ /* 0x008fea0003900000 */
[----:B------:R-:W3:Y:S02]  /*8e20*/  @!P1 SYNCS.PHASECHK.TRANS64 P1, [R2+URZ+0x90], R4 ;  /* 0x00009004020095a7 */ /* 0x000ee400080210ff */
[----:B---3--:R-:W-:Y:S05]  /*8e30*/  @!P1 BRA `(.L_x_54) ;  /* 0xfffffffc00f09947 */ /* 0x008fea000383ffff */
[----:B------:R-:W-:Y:S05]  /*8e40*/  BRA `(.L_x_155) ;  /* 0xffffffa000547947 */ /* 0x000fea000383ffff */
.L_x_57:
[----:B------:R-:W-:-:S07]  /*8e50*/  MOV R0, UR4 ;  /* 0x0000000400007c02 */ /* 0x000fce0008000f00 */
.L_x_156:
[----:B--2---:R2:W3:Y:S02]  /*8e60*/  SYNCS.PHASECHK.TRANS64.TRYWAIT P0, [R0+URZ+0xa0], R2 ;  /* 0x0000a002000075a7 */ /* 0x0044e400080011ff */
[----:B---3--:R-:W-:Y:S05]  /*8e70*/  @!P0 NANOSLEEP.SYNCS 0x989680 ;  /* 0x009896800000895d */ /* 0x008fea0003900000 */
[----:B------:R-:W3:Y:S02]  /*8e80*/  @!P0 SYNCS.PHASECHK.TRANS64 P0, [R0+URZ+0xa0], R2 ;  /* 0x0000a002000085a7 */ /* 0x000ee400080010ff */
[----:B---3--:R-:W-:Y:S05]  /*8e90*/  @!P0 BRA `(.L_x_156) ;  /* 0xfffffffc00f08947 */ /* 0x008fea000383ffff */
[----:B------:R-:W-:Y:S05]  /*8ea0*/  BRA `(.L_x_56) ;  /* 0xffffffa000a87947 */ /* 0x000fea000383ffff */
.L_x_64:
[----:B-1----:R1:W2:Y:S02]  /*8eb0*/  SYNCS.PHASECHK.TRANS64.TRYWAIT P1, [R0+URZ+0x90], R2 ;  /* 0x00009002000075a7 */ /* 0x0022a400080211ff */
[----:B--2---:R-:W-:Y:S05]  /*8ec0*/  @!P1 NANOSLEEP.SYNCS 0x989680 ;  /* 0x009896800000995d */ /* 0x004fea0003900000 */
[----:B------:R-:W2:Y:S02]  /*8ed0*/  @!P1 SYNCS.PHASECHK.TRANS64 P1, [R0+URZ+0x90], R2 ;  /* 0x00009002000095a7 */ /* 0x000ea400080210ff */
[----:B--2---:R-:W-:Y:S05]  /*8ee0*/  @!P1 BRA `(.L_x_64) ;  /* 0xfffffffc00f09947 */ /* 0x004fea000383ffff */
[----:B------:R-:W-:Y:S05]  /*8ef0*/  BRA `(.L_x_157) ;  /* 0xffffffa8003c7947 */ /* 0x000fea000383ffff */
.L_x_65:
[----:B------:R-:W-:-:S07]  /*8f00*/  MOV R2, UR46 ;  /* 0x0000002e00027c02 */ /* 0x000fce0008000f00 */
.L_x_158:
[----:B-1----:R1:W2:Y:S02]  /*8f10*/  SYNCS.PHASECHK.TRANS64.TRYWAIT P0, [R2+URZ+0xd0], R0 ;  /* 0x0000d000020075a7 */ /* 0x0022a400080011ff */
[----:B--2---:R-:W-:Y:S05]  /*8f20*/  @!P0 NANOSLEEP.SYNCS 0x989680 ;  /* 0x009896800000895d */ /* 0x004fea0003900000 */
[----:B------:R-:W2:Y:S02]  /*8f30*/  @!P0 SYNCS.PHASECHK.TRANS64 P0, [R2+URZ+0xd0], R0 ;  /* 0x0000d000020085a7 */ /* 0x000ea400080010ff */
[----:B--2---:R-:W-:Y:S05]  /*8f40*/  @!P0 BRA `(.L_x_158) ;  /* 0xfffffffc00f08947 */ /* 0x004fea000383ffff */
[----:B------:R-:W-:Y:S05]  /*8f50*/  BRA `(.L_x_159) ;  /* 0xffffffa8008c7947 */ /* 0x000fea000383ffff */
.L_x_68:
[----:B------:R-:W-:Y:S07]  /*8f60*/  MOV R0, UR7 ;  /* 0x0000000700007c02 */ /* 0x000fee0008000f00 */
.L_x_160:
[----:B-1----:R1:W2:Y:S02]  /*8f70*/  SYNCS.PHASECHK.TRANS64.TRYWAIT P0, [R0+URZ], R2 ;  /* 0x00000002000075a7 */ /* 0x0022a400080011ff */
[----:B--2---:R-:W-:Y:S05]  /*8f80*/  @!P0 NANOSLEEP.SYNCS 0x989680 ;  /* 0x009896800000895d */ /* 0x004fea0003900000 */
[----:B------:R-:W2:Y:S02]  /*8f90*/  @!P0 SYNCS.PHASECHK.TRANS64 P0, [R0+URZ], R2 ;  /* 0x00000002000085a7 */ /* 0x000ea400080010ff */
[----:B--2---:R-:W-:Y:S05]  /*8fa0*/  @!P0 BRA `(.L_x_160) ;  /* 0xfffffffc00f08947 */ /* 0x004fea000383ffff */
[----:B------:R-:W-:Y:S05]  /*8fb0*/  BRA `(.L_x_67) ;  /* 0xffffffa800a87947 */ /* 0x000fea000383ffff */
.L_x_71:
[----:B------:R-:W-:-:S07]  /*8fc0*/  MOV R0, UR4 ;  /* 0x0000000400007c02 */ /* 0x000fce0008000f00 */
.L_x_161:
[----:B--2---:R2:W4:Y:S02]  /*8fd0*/  SYNCS.PHASECHK.TRANS64.TRYWAIT P0, [R0+URZ], R2 ;  /* 0x00000002000075a7 */ /* 0x00452400080011ff */
[----:B----4-:R-:W-:Y:S05]  /*8fe0*/  @!P0 NANOSLEEP.SYNCS 0x989680 ;  /* 0x009896800000895d */ /* 0x010fea0003900000 */
[----:B------:R-:W4:Y:S02]  /*8ff0*/  @!P0 SYNCS.PHASECHK.TRANS64 P0, [R0+URZ], R2 ;  /* 0x00000002000085a7 */ /* 0x000f2400080010ff */
[----:B----4-:R-:W-:Y:S05]  /*9000*/  @!P0 BRA `(.L_x_161) ;  /* 0xfffffffc00f08947 */ /* 0x010fea000383ffff */
[----:B------:R-:W-:Y:S05]  /*9010*/  BRA `(.L_x_162) ;  /* 0xffffffac00d47947 */ /* 0x000fea000383ffff */
.L_x_72:
[----:B------:R-:W-:-:S07]  /*9020*/  MOV R0, UR5 ;  /* 0x0000000500007c02 */ /* 0x000fce0008000f00 */
.L_x_163:
[----:B-1----:R1:W2:Y:S02]  /*9030*/  SYNCS.PHASECHK.TRANS64.TRYWAIT P0, [R0+URZ], R3 ;  /* 0x00000003000075a7 */ /* 0x0022a400080011ff */
[----:B--2---:R-:W-:Y:S05]  /*9040*/  @!P0 NANOSLEEP.SYNCS 0x989680 ;  /* 0x009896800000895d */ /* 0x004fea0003900000 */
[----:B------:R-:W2:Y:S02]  /*9050*/  @!P0 SYNCS.PHASECHK.TRANS64 P0, [R0+URZ], R3 ;  /* 0x00000003000085a7 */ /* 0x000ea400080010ff */
[----:B--2---:R-:W-:Y:S05]  /*9060*/  @!P0 BRA `(.L_x_163) ;  /* 0xfffffffc00f08947 */ /* 0x004fea000383ffff */
[----:B------:R-:W-:Y:S05]  /*9070*/  BRA `(.L_x_164) ;  /* 0xffffffac00e07947 */ /* 0x000fea000383ffff */
.L_x_73:
[----:B------:R-:W-:-:S07]  /*9080*/  MOV R0, UR5 ;  /* 0x0000000500007c02 */ /* 0x000fce0008000f00 */
.L_x_165:
[----:B-1----:R1:W2:Y:S02]  /*9090*/  SYNCS.PHASECHK.TRANS64.TRYWAIT P0, [R0+URZ], R3 ;  /* 0x00000003000075a7 */ /* 0x0022a400080011ff */
[----:B--2---:R-:W-:Y:S05]  /*90a0*/  @!P0 NANOSLEEP.SYNCS 0x989680 ;  /* 0x009896800000895d */ /* 0x004fea0003900000 */
[----:B------:R-:W2:Y:S02]  /*90b0*/  @!P0 SYNCS.PHASECHK.TRANS64 P0, [R0+URZ], R3 ;  /* 0x00000003000085a7 */ /* 0x000ea400080010ff */
[----:B--2---:R-:W-:Y:S05]  /*90c0*/  @!P0 BRA `(.L_x_165) ;  /* 0xfffffffc00f08947 */ /* 0x004fea000383ffff */
[----:B------:R-:W-:Y:S05]  /*90d0*/  BRA `(.L_x_166) ;  /* 0xffffffac00ec7947 */ /* 0x000fea000383ffff */
.L_x_74:
[----:B-1----:R-:W-:-:S07]  /*90e0*/  MOV R0, UR4 ;  /* 0x0000000400007c02 */ /* 0x002fce0008000f00 */
.L_x_167:
[----:B-1----:R1:W2:Y:S02]  /*90f0*/  SYNCS.PHASECHK.TRANS64.TRYWAIT P0, [R0+URZ], R2 ;  /* 0x00000002000075a7 */ /* 0x0022a400080011ff */
[----:B--2---:R-:W-:Y:S05]  /*9100*/  @!P0 NANOSLEEP.SYNCS 0x989680 ;  /* 0x009896800000895d */ /* 0x004fea0003900000 */
[----:B------:R-:W2:Y:S02]  /*9110*/  @!P0 SYNCS.PHASECHK.TRANS64 P0, [R0+URZ], R2 ;  /* 0x00000002000085a7 */ /* 0x000ea400080010ff */
[----:B--2---:R-:W-:Y:S05]  /*9120*/  @!P0 BRA `(.L_x_167) ;  /* 0xfffffffc00f08947 */ /* 0x004fea000383ffff */
[----:B------:R-:W-:Y:S05]  /*9130*/  BRA `(.L_x_168) ;  /* 0xffffffac00f87947 */ /* 0x000fea000383ffff */
.L_x_79:
[----:B---3--:R3:W4:Y:S02]  /*9140*/  SYNCS.PHASECHK.TRANS64.TRYWAIT P0, [R12+URZ+0x90], R0 ;  /* 0x000090000c0075a7 */ /* 0x00872400080011ff */
[----:B----4-:R-:W-:Y:S05]  /*9150*/  @!P0 NANOSLEEP.SYNCS 0x989680 ;  /* 0x009896800000895d */ /* 0x010fea0003900000 */
[----:B------:R-:W4:Y:S02]  /*9160*/  @!P0 SYNCS.PHASECHK.TRANS64 P0, [R12+URZ+0x90], R0 ;  /* 0x000090000c0085a7 */ /* 0x000f2400080010ff */
[----:B----4-:R-:W-:Y:S05]  /*9170*/  @!P0 BRA `(.L_x_79) ;  /* 0xfffffffc00f08947 */ /* 0x010fea000383ffff */
[----:B------:R-:W-:Y:S05]  /*9180*/  BRA `(.L_x_169) ;  /* 0xffffffb400187947 */ /* 0x000fea000383ffff */
.L_x_82:
[----:B-1----:R-:W-:Y:S07]  /*9190*/  MOV R0, UR21 ;  /* 0x0000001500007c02 */ /* 0x002fee0008000f00 */
.L_x_170:
[----:B-1----:R1:W3:Y:S02]  /*91a0*/  SYNCS.PHASECHK.TRANS64.TRYWAIT P2, [R0+URZ+0x88], R6 ;  /* 0x00008806000075a7 */ /* 0x0022e400080411ff */
[----:B---3--:R-:W-:Y:S05]  /*91b0*/  @!P2 NANOSLEEP.SYNCS 0x989680 ;  /* 0x009896800000a95d */ /* 0x008fea0003900000 */
[----:B------:R-:W3:Y:S02]  /*91c0*/  @!P2 SYNCS.PHASECHK.TRANS64 P2, [R0+URZ+0x88], R6 ;  /* 0x000088060000a5a7 */ /* 0x000ee400080410ff */
[----:B---3--:R-:W-:Y:S05]  /*91d0*/  @!P2 BRA `(.L_x_170) ;  /* 0xfffffffc00f0a947 */ /* 0x008fea000383ffff */
[----:B------:R-:W-:Y:S05]  /*91e0*/  BRA `(.L_x_81) ;  /* 0xffffffb800807947 */ /* 0x000fea000383ffff */
.L_x_85:
[----:B------:R-:W-:Y:S07]  /*91f0*/  MOV R0, UR21 ;  /* 0x0000001500007c02 */ /* 0x000fee0008000f00 */
.L_x_171:
[----:B-1----:R1:W3:Y:S02]  /*9200*/  SYNCS.PHASECHK.TRANS64.TRYWAIT P0, [R0+URZ+0x60], R9 ;  /* 0x00006009000075a7 */ /* 0x0022e400080011ff */
[----:B---3--:R-:W-:Y:S05]  /*9210*/  @!P0 NANOSLEEP.SYNCS 0x989680 ;  /* 0x009896800000895d */ /* 0x008fea0003900000 */
[----:B------:R-:W3:Y:S02]  /*9220*/  @!P0 SYNCS.PHASECHK.TRANS64 P0, [R0+URZ+0x60], R9 ;  /* 0x00006009000085a7 */ /* 0x000ee400080010ff */
[----:B---3--:R-:W-:Y:S05]  /*9230*/  @!P0 BRA `(.L_x_171) ;  /* 0xfffffffc00f08947 */ /* 0x008fea000383ffff */
[----:B------:R-:W-:Y:S05]  /*9240*/  BRA `(.L_x_172) ;  /* 0xffffffb800dc7947 */ /* 0x000fea000383ffff */
.L_x_86:
[----:B------:R-:W-:Y:S07]  /*9250*/  MOV R0, UR21 ;  /* 0x0000001500007c02 */ /* 0x000fee0008000f00 */
.L_x_173:
[----:B-1----:R1:W3:Y:S02]  /*9260*/  SYNCS.PHASECHK.TRANS64.TRYWAIT P0, [R0+URZ+0x68], R9 ;  /* 0x00006809000075a7 */ /* 0x0022e400080011ff */
[----:B---3--:R-:W-:Y:S05]  /*9270*/  @!P0 NANOSLEEP.SYNCS 0x989680 ;  /* 0x009896800000895d */ /* 0x008fea0003900000 */
[----:B------:R-:W3:Y:S02]  /*9280*/  @!P0 SYNCS.PHASECHK.TRANS64 P0, [R0+URZ+0x68], R9 ;  /* 0x00006809000085a7 */ /* 0x000ee400080010ff */
[----:B---3--:R-:W-:Y:S05]  /*9290*/  @!P0 BRA `(.L_x_173) ;  /* 0xfffffffc00f08947 */ /* 0x008fea000383ffff */
[----:B------:R-:W-:Y:S05]  /*92a0*/  BRA `(.L_x_174) ;  /* 0xffffffbc00187947 */ /* 0x000fea000383ffff */
.L_x_87:
[----:B------:R-:W-:Y:S07]  /*92b0*/  MOV R0, UR21 ;  /* 0x0000001500007c02 */ /* 0x000fee0008000f00 */
.L_x_175:
[----:B-1----:R1:W3:Y:S02]  /*92c0*/  SYNCS.PHASECHK.TRANS64.TRYWAIT P0, [R0+URZ+0x70], R9 ;  /* 0x00007009000075a7 */ /* 0x0022e400080011ff */
[----:B---3--:R-:W-:Y:S05]  /*92d0*/  @!P0 NANOSLEEP.SYNCS 0x989680 ;  /* 0x009896800000895d */ /* 0x008fea0003900000 */
[----:B------:R-:W3:Y:S02]  /*92e0*/  @!P0 SYNCS.PHASECHK.TRANS64 P0, [R0+URZ+0x70], R9 ;  /* 0x00007009000085a7 */ /* 0x000ee400080010ff */
[----:B---3--:R-:W-:Y:S05]  /*92f0*/  @!P0 BRA `(.L_x_175) ;  /* 0xfffffffc00f08947 */ /* 0x008fea000383ffff */
[----:B------:R-:W-:Y:S05]  /*9300*/  BRA `(.L_x_176) ;  /* 0xffffffbc00607947 */ /* 0x000fea000383ffff */
.L_x_88:
[----:B------:R-:W-:Y:S07]  /*9310*/  MOV R0, UR21 ;  /* 0x0000001500007c02 */ /* 0x000fee0008000f00 */
.L_x_177:
[----:B-1----:R1:W3:Y:S02]  /*9320*/  SYNCS.PHASECHK.TRANS64.TRYWAIT P0, [R0+URZ+0x78], R9 ;  /* 0x00007809000075a7 */ /* 0x0022e400080011ff */
[----:B---3--:R-:W-:Y:S05]  /*9330*/  @!P0 NANOSLEEP.SYNCS 0x989680 ;  /* 0x009896800000895d */ /* 0x008fea0003900000 */
[----:B------:R-:W3:Y:S02]  /*9340*/  @!P0 SYNCS.PHASECHK.TRANS64 P0, [R0+URZ+0x78], R9 ;  /* 0x00007809000085a7 */ /* 0x000ee400080010ff */
[----:B---3--:R-:W-:Y:S05]  /*9350*/  @!P0 BRA `(.L_x_177) ;  /* 0xfffffffc00f08947 */ /* 0x008fea000383ffff */
[----:B------:R-:W-:Y:S05]  /*9360*/  BRA `(.L_x_178) ;  /* 0xffffffbc00a47947 */ /* 0x000fea000383ffff */
.L_x_90:
[----:B------:R-:W-:-:S07]  /*9370*/  MOV R0, UR21 ;  /* 0x0000001500007c02 */ /* 0x000fce0008000f00 */
.L_x_179:
[----:B-1----:R1:W4:Y:S02]  /*9380*/  SYNCS.PHASECHK.TRANS64.TRYWAIT P0, [R0+URZ+0x60], R2 ;  /* 0x00006002000075a7 */ /* 0x00232400080011ff */
[----:B----4-:R-:W-:Y:S05]  /*9390*/  @!P0 NANOSLEEP.SYNCS 0x989680 ;  /* 0x009896800000895d */ /* 0x010fea0003900000 */
[----:B------:R-:W4:Y:S02]  /*93a0*/  @!P0 SYNCS.PHASECHK.TRANS64 P0, [R0+URZ+0x60], R2 ;  /* 0x00006002000085a7 */ /* 0x000f2400080010ff */
[----:B----4-:R-:W-:Y:S05]  /*93b0*/  @!P0 BRA `(.L_x_179) ;  /* 0xfffffffc00f08947 */ /* 0x010fea000383ffff */
[----:B------:R-:W-:Y:S05]  /*93c0*/  BRA `(.L_x_180) ;  /* 0xffffffc000187947 */ /* 0x000fea000383ffff */
.L_x_91:
[----:B-1----:R-:W-:-:S07]  /*93d0*/  MOV R0, UR21 ;  /* 0x0000001500007c02 */ /* 0x002fce0008000f00 */
.L_x_181:
[----:B-1----:R1:W4:Y:S02]  /*93e0*/  SYNCS.PHASECHK.TRANS64.TRYWAIT P0, [R0+URZ+0x68], R2 ;  /* 0x00006802000075a7 */ /* 0x00232400080011ff */
[----:B----4-:R-:W-:Y:S05]  /*93f0*/  @!P0 NANOSLEEP.SYNCS 0x989680 ;  /* 0x009896800000895d */ /* 0x010fea0003900000 */
[----:B------:R-:W4:Y:S02]  /*9400*/  @!P0 SYNCS.PHASECHK.TRANS64 P0, [R0+URZ+0x68], R2 ;  /* 0x00006802000085a7 */ /* 0x000f2400080010ff */
[----:B----4-:R-:W-:Y:S05]  /*9410*/  @!P0 BRA `(.L_x_181) ;  /* 0xfffffffc00f08947 */ /* 0x010fea000383ffff */
[----:B------:R-:W-:Y:S05]  /*9420*/  BRA `(.L_x_182) ;  /* 0xffffffc000087947 */ /* 0x000fea000383ffff */
.L_x_92:
[----:B-1----:R-:W-:-:S07]  /*9430*/  MOV R0, UR21 ;  /* 0x0000001500007c02 */ /* 0x002fce0008000f00 */
.L_x_183:
[----:B-1----:R1:W4:Y:S02]  /*9440*/  SYNCS.PHASECHK.TRANS64.TRYWAIT P0, [R0+URZ+0x70], R2 ;  /* 0x00007002000075a7 */ /* 0x00232400080011ff */
[----:B----4-:R-:W-:Y:S05]  /*9450*/  @!P0 NANOSLEEP.SYNCS 0x989680 ;  /* 0x009896800000895d */ /* 0x010fea0003900000 */
[----:B------:R-:W4:Y:S02]  /*9460*/  @!P0 SYNCS.PHASECHK.TRANS64 P0, [R0+URZ+0x70], R2 ;  /* 0x00007002000085a7 */ /* 0x000f2400080010ff */
[----:B----4-:R-:W-:Y:S05]  /*9470*/  @!P0 BRA `(.L_x_183) ;  /* 0xfffffffc00f08947 */ /* 0x010fea000383ffff */
[----:B------:R-:W-:Y:S05]  /*9480*/  BRA `(.L_x_184) ;  /* 0xffffffbc00f87947 */ /* 0x000fea000383ffff */
.L_x_94:
[----:B-1----:R1:W2:Y:S02]  /*9490*/  SYNCS.PHASECHK.TRANS64.TRYWAIT P0, [R3+URZ+0x90], R0 ;  /* 0x00009000030075a7 */ /* 0x0022a400080011ff */
[----:B--2---:R-:W-:Y:S05]  /*94a0*/  @!P0 NANOSLEEP.SYNCS 0x989680 ;  /* 0x009896800000895d */ /* 0x004fea0003900000 */
[----:B------:R-:W2:Y:S02]  /*94b0*/  @!P0 SYNCS.PHASECHK.TRANS64 P0, [R3+URZ+0x90], R0 ;  /* 0x00009000030085a7 */ /* 0x000ea400080010ff */
[----:B--2---:R-:W-:Y:S05]  /*94c0*/  @!P0 BRA `(.L_x_94) ;  /* 0xfffffffc00f08947 */ /* 0x004fea000383ffff */
[----:B------:R-:W-:Y:S05]  /*94d0*/  BRA `(.L_x_185) ;  /* 0xffffffc000c87947 */ /* 0x000fea000383ffff */
.L_x_105:
[----:B-1----:R-:W-:Y:S04]  /*94e0*/  MOV R0, UR44 ;  /* 0x0000002c00007c02 */ /* 0x002fe80008000f00 */
[----:B------:R1:W2:Y:S03]  /*94f0*/  SYNCS.PHASECHK.TRANS64.TRYWAIT P1, [R0+URZ+0x40], R3 ;  /* 0x00004003000075a7 */ /* 0x0002a600080211ff */
[----:B--2---:R-:W-:Y:S05]  /*9500*/  @!P1 NANOSLEEP.SYNCS 0x989680 ;  /* 0x009896800000995d */ /* 0x004fea0003900000 */
[----:B------:R-:W2:Y:S02]  /*9510*/  @!P1 SYNCS.PHASECHK.TRANS64 P1, [R0+URZ+0x40], R3 ;  /* 0x00004003000095a7 */ /* 0x000ea400080210ff */
[----:B--2---:R-:W-:Y:S05]  /*9520*/  @!P1 BRA `(.L_x_105) ;  /* 0xfffffffc00ec9947 */ /* 0x004fea000383ffff */
[----:B------:R-:W-:Y:S05]  /*9530*/  BRA `(.L_x_104) ;  /* 0xffffffd000387947 */ /* 0x000fea000383ffff */
.L_x_107:
[----:B-1----:R1:W3:Y:S02]  /*9540*/  SYNCS.PHASECHK.TRANS64.TRYWAIT P0, [R26+URZ+0xb0], R2 ;  /* 0x0000b0021a0075a7 */ /* 0x0022e400080011ff */
[----:B---3--:R-:W-:Y:S05]  /*9550*/  @!P0 NANOSLEEP.SYNCS 0x989680 ;  /* 0x009896800000895d */ /* 0x008fea0003900000 */
[----:B------:R-:W3:Y:S02]  /*9560*/  @!P0 SYNCS.PHASECHK.TRANS64 P0, [R26+URZ+0xb0], R2 ;  /* 0x0000b0021a0085a7 */ /* 0x000ee400080010ff */
[----:B---3--:R-:W-:Y:S05]  /*9570*/  @!P0 BRA `(.L_x_107) ;  /* 0xfffffffc00f08947 */ /* 0x008fea000383ffff */
[----:B------:R-:W-:Y:S05]  /*9580*/  BRA `(.L_x_106) ;  /* 0xffffffd0005c7947 */ /* 0x000fea000383ffff */
.L_x_116:
[----:B---3--:R3:W4:Y:S02]  /*9590*/  SYNCS.PHASECHK.TRANS64.TRYWAIT P0, [R2+URZ+0x40], R0 ;  /* 0x00004000020075a7 */ /* 0x00872400080011ff */
[----:B----4-:R-:W-:Y:S05]  /*95a0*/  @!P0 NANOSLEEP.SYNCS 0x989680 ;  /* 0x009896800000895d */ /* 0x010fea0003900000 */
[----:B------:R-:W4:Y:S02]  /*95b0*/  @!P0 SYNCS.PHASECHK.TRANS64 P0, [R2+URZ+0x40], R0 ;  /* 0x00004000020085a7 */ /* 0x000f2400080010ff */
[----:B----4-:R-:W-:Y:S05]  /*95c0*/  @!P0 BRA `(.L_x_116) ;  /* 0xfffffffc00f08947 */ /* 0x010fea000383ffff */
[----:B------:R-:W-:Y:S05]  /*95d0*/  BRA `(.L_x_115) ;  /* 0xffffffd800487947 */ /* 0x000fea000383ffff */
.L_x_124:
[----:B---3--:R3:W4:Y:S02]  /*95e0*/  SYNCS.PHASECHK.TRANS64.TRYWAIT P0, [R2+URZ+0x40], R4 ;  /* 0x00004004020075a7 */ /* 0x00872400080011ff */
[----:B----4-:R-:W-:Y:S05]  /*95f0*/  @!P0 NANOSLEEP.SYNCS 0x989680 ;  /* 0x009896800000895d */ /* 0x010fea0003900000 */
[----:B------:R-:W4:Y:S02]  /*9600*/  @!P0 SYNCS.PHASECHK.TRANS64 P0, [R2+URZ+0x40], R4 ;  /* 0x00004004020085a7 */ /* 0x000f2400080010ff */
[----:B----4-:R-:W-:Y:S05]  /*9610*/  @!P0 BRA `(.L_x_124) ;  /* 0xfffffffc00f08947 */ /* 0x010fea000383ffff */
[----:B------:R-:W-:Y:S05]  /*9620*/  BRA `(.L_x_123) ;  /* 0xffffffe000587947 */ /* 0x000fea000383ffff */
.L_x_132:
[----:B---3--:R3:W4:Y:S02]  /*9630*/  SYNCS.PHASECHK.TRANS64.TRYWAIT P0, [R3+URZ+0x40], R0 ;  /* 0x00004000030075a7 */ /* 0x00872400080011ff */
[----:B----4-:R-:W-:Y:S05]  /*9640*/  @!P0 NANOSLEEP.SYNCS 0x989680 ;  /* 0x009896800000895d */ /* 0x010fea0003900000 */
[----:B------:R-:W4:Y:S02]  /*9650*/  @!P0 SYNCS.PHASECHK.TRANS64 P0, [R3+URZ+0x40], R0 ;  /* 0x00004000030085a7 */ /* 0x000f2400080010ff */
[----:B----4-:R-:W-:Y:S05]  /*9660*/  @!P0 BRA `(.L_x_132) ;  /* 0xfffffffc00f08947 */ /* 0x010fea000383ffff */
[----:B------:R-:W-:Y:S05]  /*9670*/  BRA `(.L_x_131) ;  /* 0xffffffe800687947 */ /* 0x000fea000383ffff */
        .weak           $__internal_0_$__cuda_sm10x_tcgen05_guardrail_trap_col_being_dealloced_not_returned_by_alloc
        .type           $__internal_0_$__cuda_sm10x_tcgen05_guardrail_trap_col_being_dealloced_not_returned_by_alloc,@function
        .size           $__internal_0_$__cuda_sm10x_tcgen05_guardrail_trap_col_being_dealloced_not_returned_by_alloc,($__internal_1_$__cuda_sm10x_tcgen05_guardrail_trap_phase_invalid_during_alloc - $__internal_0_$__cuda_sm10x_tcgen05_guardrail_trap_col_being_dealloced_not_returned_by_alloc)
$__internal_0_$__cuda_sm10x_tcgen05_guardrail_trap_col_being_dealloced_not_returned_by_alloc:
[----:B------:R-:W-:Y:S05]  /*9680*/  BPT.TRAP 0x1 ;  /* 0x000000040000795c */ /* 0x000fea0000300000 */
[----:B------:R-:W-:-:S04]  /*9690*/  HFMA2 R3, -RZ, RZ, 0, 0 ;  /* 0x00000000ff037431 */ /* 0x000fc800000001ff */
[----:B------:R-:W-:Y:S05]  /*96a0*/  RET.REL.NODEC R2 `(_ZN7cutlass13device_kernelINS_4gemm6kernel13GemmUniversalIN4cute5tupleIJiiiiEEENS1_10collective13CollectiveMmaINS1_35MainloopSm100TmaUmmaWarpSpecializedILi4ELi2ELi4ENS5_IJNS4_1CILi2EEESB_NSA_ILi1EEEEEEEENS5_IJNSA_ILi64EEENSA_ILi128EEESG_EEENS_6half_tENS5_IJlSC_lEEESI_SJ_NS4_8TiledMMAINS4_8MMA_AtomIJNS4_20SM100_MMA_F16BF16_SSISI_SI_fLi64ELi128ELNS4_4UMMA5MajorE0ELSO_0ELNSN_7ScaleInE0ELSP_0EEEEEENS4_6LayoutINS5_IJSC_SC_SC_EEENS5_IJNSA_ILi0EEESU_SU_EEEEENS5_IJNS4_10UnderscoreESX_SX_EEEEENS4_23SM90_TMA_LOAD_MULTICASTENS4_14ComposedLayoutINS4_7SwizzleILi3ELi4ELi3EEENS4_18smem_ptr_flag_bitsILi16EEENSS_INS5_IJNSA_ILi8EEESF_EEENS5_IJSF_SC_EEEEEEEvNS4_8identityES10_S1A_vS1B_EENS_8epilogue10collective18CollectiveEpilogueINS1D_23Sm100TmaWarpSpecializedILi4ELi2ELi16ELb1ELb0EEEJSH_NS5_IJNSS_ISF_SC_EENSS_INSA_ILi32EEESC_EEEEESI_SJ_SI_SJ_NS1D_6fusion15FusionCallbacksIS1H_NS1M_17LinearCombinationISI_fSI_fLNS_15FloatRoundStyleE2EEESH_S1L_JEEENS4_5SM1004TMEM4LOAD26SM100_TMEM_LOAD_16dp256b4xENS4_13SM90_TMA_LOADENS11_INS12_ILi2ELi4ELi3EEES15_NSS_INS5_IJS16_S1J_EEENS5_IJS1J_SC_EEEEEEENS4_17SM75_U32x4_LDSM_NENS4_14SM90_TMA_STOREES21_NS4_17SM90_U32x4_STSM_NENS4_39AutoVectorizingCopyWithAssumedAlignmentILi128EEEEEEvvEEEEvNT_6ParamsE) ;  /* 0xffffff6802547950 */ /* 0x000fea0003c3ffff */
        .weak           $__internal_1_$__cuda_sm10x_tcgen05_guardrail_trap_phase_invalid_during_alloc
        .type           $__internal_1_$__cuda_sm10x_tcgen05_guardrail_trap_phase_invalid_during_alloc,@function
        .size           $__internal_1_$__cuda_sm10x_tcgen05_guardrail_trap_phase_invalid_during_alloc,($__internal_2_$__cuda_sm10x_tcgen05_guardrail_trap_unallocated_columns_being_dealloced - $__internal_1_$__cuda_sm10x_tcgen05_guardrail_trap_phase_invalid_during_alloc)
$__internal_1_$__cuda_sm10x_tcgen05_guardrail_trap_phase_invalid_during_alloc:
[----:B------:R-:W-:Y:S05]  /*96b0*/  BPT.TRAP 0x1 ;  /* 0x000000040000795c */ /* 0x000fea0000300000 */
[----:B------:R-:W-:-:S04]  /*96c0*/  MOV R5, 0x0 ;  /* 0x0000000000057802 */ /* 0x000fc80000000f00 */
[----:B------:R-:W-:Y:S05]  /*96d0*/  RET.REL.NODEC R4 `(_ZN7cutlass13device_kernelINS_4gemm6kernel13GemmUniversalIN4cute5tupleIJiiiiEEENS1_10collective13CollectiveMmaINS1_35MainloopSm100TmaUmmaWarpSpecializedILi4ELi2ELi4ENS5_IJNS4_1CILi2EEESB_NSA_ILi1EEEEEEEENS5_IJNSA_ILi64EEENSA_ILi128EEESG_EEENS_6half_tENS5_IJlSC_lEEESI_SJ_NS4_8TiledMMAINS4_8MMA_AtomIJNS4_20SM100_MMA_F16BF16_SSISI_SI_fLi64ELi128ELNS4_4UMMA5MajorE0ELSO_0ELNSN_7ScaleInE0ELSP_0EEEEEENS4_6LayoutINS5_IJSC_SC_SC_EEENS5_IJNSA_ILi0EEESU_SU_EEEEENS5_IJNS4_10UnderscoreESX_SX_EEEEENS4_23SM90_TMA_LOAD_MULTICASTENS4_14ComposedLayoutINS4_7SwizzleILi3ELi4ELi3EEENS4_18smem_ptr_flag_bitsILi16EEENSS_INS5_IJNSA_ILi8EEESF_EEENS5_IJSF_SC_EEEEEEEvNS4_8identityES10_S1A_vS1B_EENS_8epilogue10collective18CollectiveEpilogueINS1D_23Sm100TmaWarpSpecializedILi4ELi2ELi16ELb1ELb0EEEJSH_NS5_IJNSS_ISF_SC_EENSS_INSA_ILi32EEESC_EEEEESI_SJ_SI_SJ_NS1D_6fusion15FusionCallbacksIS1H_NS1M_17LinearCombinationISI_fSI_fLNS_15FloatRoundStyleE2EEESH_S1L_JEEENS4_5SM1004TMEM4LOAD26SM100_TMEM_LOAD_16dp256b4xENS4_13SM90_TMA_LOADENS11_INS12_ILi2ELi4ELi3EEES15_NSS_INS5_IJS16_S1J_EEENS5_IJS1J_SC_EEEEEEENS4_17SM75_U32x4_LDSM_NENS4_14SM90_TMA_STOREES21_NS4_17SM90_U32x4_STSM_NENS4_39AutoVectorizingCopyWithAssumedAlignmentILi128EEEEEEvvEEEEvNT_6ParamsE) ;  /* 0xffffff6804487950 */ /* 0x000fea0003c3ffff */
        .weak           $__internal_2_$__cuda_sm10x_tcgen05_guardrail_trap_unallocated_columns_being_dealloced
        .type           $__internal_2_$__cuda_sm10x_tcgen05_guardrail_trap_unallocated_columns_being_dealloced,@function
        .size           $__internal_2_$__cuda_sm10x_tcgen05_guardrail_trap_unallocated_columns_being_dealloced,(.L_x_187 - $__internal_2_$__cuda_sm10x_tcgen05_guardrail_trap_unallocated_columns_being_dealloced)
$__internal_2_$__cuda_sm10x_tcgen05_guardrail_trap_unallocated_columns_being_dealloced:
[----:B------:R-:W-:Y:S05]  /*96e0*/  BPT.TRAP 0x1 ;  /* 0x000000040000795c */ /* 0x000fea0000300000 */
[----:B------:R-:W-:-:S04]  /*96f0*/  HFMA2 R3, -RZ, RZ, 0, 0 ;  /* 0x00000000ff037431 */ /* 0x000fc800000001ff */
[----:B------:R-:W-:Y:S05]  /*9700*/  RET.REL.NODEC R2 `(_ZN7cutlass13device_kernelINS_4gemm6kernel13GemmUniversalIN4cute5tupleIJiiiiEEENS1_10collective13CollectiveMmaINS1_35MainloopSm100TmaUmmaWarpSpecializedILi4ELi2ELi4ENS5_IJNS4_1CILi2EEESB_NSA_ILi1EEEEEEEENS5_IJNSA_ILi64EEENSA_ILi128EEESG_EEENS_6half_tENS5_IJlSC_lEEESI_SJ_NS4_8TiledMMAINS4_8MMA_AtomIJNS4_20SM100_MMA_F16BF16_SSISI_SI_fLi64ELi128ELNS4_4UMMA5MajorE0ELSO_0ELNSN_7ScaleInE0ELSP_0EEEEEENS4_6LayoutINS5_IJSC_SC_SC_EEENS5_IJNSA_ILi0EEESU_SU_EEEEENS5_IJNS4_10UnderscoreESX_SX_EEEEENS4_23SM90_TMA_LOAD_MULTICASTENS4_14ComposedLayoutINS4_7SwizzleILi3ELi4ELi3EEENS4_18smem_ptr_flag_bitsILi16EEENSS_INS5_IJNSA_ILi8EEESF_EEENS5_IJSF_SC_EEEEEEEvNS4_8identityES10_S1A_vS1B_EENS_8epilogue10collective18CollectiveEpilogueINS1D_23Sm100TmaWarpSpecializedILi4ELi2ELi16ELb1ELb0EEEJSH_NS5_IJNSS_ISF_SC_EENSS_INSA_ILi32EEESC_EEEEESI_SJ_SI_SJ_NS1D_6fusion15FusionCallbacksIS1H_NS1M_17LinearCombinationISI_fSI_fLNS_15FloatRoundStyleE2EEESH_S1L_JEEENS4_5SM1004TMEM4LOAD26SM100_TMEM_LOAD_16dp256b4xENS4_13SM90_TMA_LOADENS11_INS12_ILi2ELi4ELi3EEES15_NSS_INS5_IJS16_S1J_EEENS5_IJS1J_SC_EEEEEEENS4_17SM75_U32x4_LDSM_NENS4_14SM90_TMA_STOREES21_NS4_17SM90_U32x4_STSM_NENS4_39AutoVectorizingCopyWithAssumedAlignmentILi128EEEEEEvvEEEEvNT_6ParamsE) ;  /* 0xffffff68023c7950 */ /* 0x000fea0003c3ffff */
.L_x_186:
[----:B------:R-:W-:-:S00]  /*9710*/  BRA `(.L_x_186) ;  /* 0xfffffffc00fc7947 */ /* 0x000fc0000383ffff */
[----:B------:R-:W-:-:S00]  /*9720*/  NOP ;  /* 0x0000000000007918 */ /* 0x000fc00000000000 */
        /* <DEDUP_REMOVED lines=13> */
.L_x_187:


//--------------------- .nv.global.init           --------------------------
	.section	.nv.global.init,"aw",@progbits
.nv.global.init:
	.type		$str$27,@object
	.size		$str$27,($str$28 - $str$27)
$str$27:
        /*0000*/ 	.byte	0x28, 0x61, 0x64, 0x64, 0x72, 0x65, 0x73, 0x73, 0x20, 0x26, 0x20, 0x6d, 0x61, 0x73, 0x6b, 0x29
        /*0010*/ 	.byte	0x20, 0x3d, 0x3d, 0x20, 0x30, 0x00
	.type		$str$28,@object
	.size		$str$28,($str$26 - $str$28)
$str$28:
        /*0016*/ 	.byte	0x2f, 0x74, 0x6d, 0x70, 0x2f, 0x63, 0x75, 0x74, 0x6c, 0x61, 0x73, 0x73, 0x5f, 0x73, 0x77, 0x65
        /*0026*/ 	.byte	0x65, 0x70, 0x5f, 0x73, 0x72, 0x63, 0x2f, 0x69, 0x6e, 0x63, 0x6c, 0x75, 0x64, 0x65, 0x2f, 0x63
        /*0036*/ 	.byte	0x75, 0x74, 0x65, 0x2f, 0x70, 0x6f, 0x69, 0x6e, 0x74, 0x65, 0x72, 0x5f, 0x66, 0x6c, 0x61, 0x67
        /*0046*/ 	.byte	0x67, 0x65, 0x64, 0x2e, 0x68, 0x70, 0x70, 0x00
	.type		$str$26,@object
	.size		$str$26,($str$25 - $str$26)
$str$26:
        /*004e*/ 	.byte	0x2f, 0x74, 0x6d, 0x70, 0x2f, 0x63, 0x75, 0x74, 0x6c, 0x61, 0x73, 0x73, 0x5f, 0x73, 0x77, 0x65
        /*005e*/ 	.byte	0x65, 0x70, 0x5f, 0x73, 0x72, 0x63, 0x2f, 0x69, 0x6e, 0x63, 0x6c, 0x75, 0x64, 0x65, 0x2f, 0x63
        /*006e*/ 	.byte	0x75, 0x74, 0x65, 0x2f, 0x61, 0x74, 0x6f, 0x6d, 0x2f, 0x63, 0x6f, 0x70, 0x79, 0x5f, 0x74, 0x72
        /*007e*/ 	.byte	0x61, 0x69, 0x74, 0x73, 0x5f, 0x73, 0x6d, 0x31, 0x30, 0x30, 0x2e, 0x68, 0x70, 0x70, 0x00
	.type		$str$25,@object
	.size		$str$25,(__unnamed_1 - $str$25)
$str$25:
        /*008d*/ 	.byte	0x28, 0x28, 0x75, 0x69, 0x6e, 0x74, 0x33, 0x32, 0x5f, 0x74, 0x28, 0x74, 0x68, 0x72, 0x65, 0x61
        /*009d*/ 	.byte	0x64, 0x49, 0x64, 0x78, 0x2e, 0x78, 0x29, 0x20, 0x2f, 0x20, 0x33, 0x32, 0x29, 0x20, 0x25, 0x20
        /*00ad*/ 	.byte	0x34, 0x29, 0x20, 0x3d, 0x3d, 0x20, 0x28, 0x28, 0x28, 0x74, 0x6d, 0x65, 0x6d, 0x5f, 0x61, 0x64
        /*00bd*/ 	.byte	0x64, 0x72, 0x20, 0x3e, 0x3e, 0x20, 0x31, 0x36, 0x29, 0x20, 0x2f, 0x20, 0x33, 0x32, 0x29, 0x20
        /*00cd*/ 	.byte	0x25, 0x20, 0x34, 0x29, 0x00
	.type		__unnamed_1,@object
	.size		__unnamed_1,(__unnamed_2 - __unnamed_1)
__unnamed_1:
        /*00d2*/ 	.byte	0x61, 0x75, 0x74, 0x6f, 0x20, 0x63, 0x75, 0x74, 0x65, 0x3a, 0x3a, 0x61, 0x73, 0x5f, 0x70, 0x6f
        /* <DEDUP_REMOVED lines=24> */
        /*0262*/ 	.byte	0x3e, 0x3e, 0x3e, 0x5d, 0x00
	.type		__unnamed_2,@object
	.size		__unnamed_2,(.L_2 - __unnamed_2)
__unnamed_2:
        /* <DEDUP_REMOVED lines=46> */
.L_2:


//--------------------- .nv.shared._ZN7cutlass13device_kernelINS_4gemm6kernel13GemmUniversalIN4cute5tupleIJiiiiEEENS1_10collective13CollectiveMmaINS1_35MainloopSm100TmaUmmaWarpSpecializedILi4ELi2ELi4ENS5_IJNS4_1CILi2EEESB_NSA_ILi1EEEEEEEENS5_IJNSA_ILi64EEENSA_ILi128EEESG_EEENS_6half_tENS5_IJlSC_lEEESI_SJ_NS4_8TiledMMAINS4_8MMA_AtomIJNS4_20SM100_MMA_F16BF16_SSISI_SI_fLi64ELi128ELNS4_4UMMA5MajorE0ELSO_0ELNSN_7ScaleInE0ELSP_0EEEEEENS4_6LayoutINS5_IJSC_SC_SC_EEENS5_IJNSA_ILi0EEESU_SU_EEEEENS5_IJNS4_10UnderscoreESX_SX_EEEEENS4_23SM90_TMA_LOAD_MULTICASTENS4_14ComposedLayoutINS4_7SwizzleILi3ELi4ELi3EEENS4_18smem_ptr_flag_bitsILi16EEENSS_INS5_IJNSA_ILi8EEESF_EEENS5_IJSF_SC_EEEEEEEvNS4_8identityES10_S1A_vS1B_EENS_8epilogue10collective18CollectiveEpilogueINS1D_23Sm100TmaWarpSpecializedILi4ELi2ELi16ELb1ELb0EEEJSH_NS5_IJNSS_ISF_SC_EENSS_INSA_ILi32EEESC_EEEEESI_SJ_SI_SJ_NS1D_6fusion15FusionCallbacksIS1H_NS1M_17LinearCombinationISI_fSI_fLNS_15FloatRoundStyleE2EEESH_S1L_JEEENS4_5SM1004TMEM4LOAD26SM100_TMEM_LOAD_16dp256b4xENS4_13SM90_TMA_LOADENS11_INS12_ILi2ELi4ELi3EEES15_NSS_INS5_IJS16_S1J_EEENS5_IJS1J_SC_EEEEEEENS4_17SM75_U32x4_LDSM_NENS4_14SM90_TMA_STOREES21_NS4_17SM90_U32x4_STSM_NENS4_39AutoVectorizingCopyWithAssumedAlignmentILi128EEEEEEvvEEEEvNT_6ParamsE --------------------------
	.section	.nv.shared._ZN7cutlass13device_kernelINS_4gemm6kernel13GemmUniversalIN4cute5tupleIJiiiiEEENS1_10collective13CollectiveMmaINS1_35MainloopSm100TmaUmmaWarpSpecializedILi4ELi2ELi4ENS5_IJNS4_1CILi2EEESB_NSA_ILi1EEEEEEEENS5_IJNSA_ILi64EEENSA_ILi128EEESG_EEENS_6half_tENS5_IJlSC_lEEESI_SJ_NS4_8TiledMMAINS4_8MMA_AtomIJNS4_20SM100_MMA_F16BF16_SSISI_SI_fLi64ELi128ELNS4_4UMMA5MajorE0ELSO_0ELNSN_7ScaleInE0ELSP_0EEEEEENS4_6LayoutINS5_IJSC_SC_SC_EEENS5_IJNSA_ILi0EEESU_SU_EEEEENS5_IJNS4_10UnderscoreESX_SX_EEEEENS4_23SM90_TMA_LOAD_MULTICASTENS4_14ComposedLayoutINS4_7SwizzleILi3ELi4ELi3EEENS4_18smem_ptr_flag_bitsILi16EEENSS_INS5_IJNSA_ILi8EEESF_EEENS5_IJSF_SC_EEEEEEEvNS4_8identityES10_S1A_vS1B_EENS_8epilogue10collective18CollectiveEpilogueINS1D_23Sm100TmaWarpSpecializedILi4ELi2ELi16ELb1ELb0EEEJSH_NS5_IJNSS_ISF_SC_EENSS_INSA_ILi32EEESC_EEEEESI_SJ_SI_SJ_NS1D_6fusion15FusionCallbacksIS1H_NS1M_17LinearCombinationISI_fSI_fLNS_15FloatRoundStyleE2EEESH_S1L_JEEENS4_5SM1004TMEM4LOAD26SM100_TMEM_LOAD_16dp256b4xENS4_13SM90_TMA_LOADENS11_INS12_ILi2ELi4ELi3EEES15_NSS_INS5_IJS16_S1J_EEENS5_IJS1J_SC_EEEEEEENS4_17SM75_U32x4_LDSM_NENS4_14SM90_TMA_STOREES21_NS4_17SM90_U32x4_STSM_NENS4_39AutoVectorizingCopyWithAssumedAlignmentILi128EEEEEEvvEEEEvNT_6ParamsE,"aw",@nobits
	.sectionflags	@""
	.align	16
	.zero		1024


//--------------------- .nv.shared.reserved.0     --------------------------
	.section	.nv.shared.reserved.0,"aw",@nobits
	.weak		__nv_reservedSMEM_offset_0_alias
	.size		__nv_reservedSMEM_offset_0_alias, 0, 64
	.other		__nv_reservedSMEM_offset_0_alias,@"STO_CUDA_RESERVED_SHARED STV_DEFAULT"
__nv_reservedSMEM_offset_0_alias:
	.zero		0
.nv.shared.reserved.0:
	.zero		64
	.weak		__nv_reservedSMEM_tcgen05_partition
	.type		__nv_reservedSMEM_tcgen05_partition,@object
	.size		__nv_reservedSMEM_tcgen05_partition,(.L_0 - __nv_reservedSMEM_tcgen05_partition)
__nv_reservedSMEM_tcgen05_partition:
	.zero		32
.L_0:


//--------------------- .nv.global                --------------------------
	.section	.nv.global,"aw",@nobits
.nv.global:
	.type		_ZN40_INTERNAL_9a6521d9_4_k_cu_85f843b8_289444cute1_E,@object
	.size		_ZN40_INTERNAL_9a6521d9_4_k_cu_85f843b8_289444cute1_E,(_ZN40_INTERNAL_9a6521d9_4_k_cu_85f843b8_289444cuda3std3__45__cpo6cbeginE - _ZN40_INTERNAL_9a6521d9_4_k_cu_85f843b8_289444cute1_E)
_ZN40_INTERNAL_9a6521d9_4_k_cu_85f843b8_289444cute1_E:
	.zero		1
	.type		_ZN40_INTERNAL_9a6521d9_4_k_cu_85f843b8_289444cuda3std3__45__cpo6cbeginE,@object
	.size		_ZN40_INTERNAL_9a6521d9_4_k_cu_85f843b8_289444cuda3std3__45__cpo6cbeginE,(_ZN40_INTERNAL_9a6521d9_4_k_cu_85f843b8_289444cuda3std3__48in_placeE - _ZN40_INTERNAL_9a6521d9_4_k_cu_85f843b8_289444cuda3std3__45__cpo6cbeginE)
_ZN40_INTERNAL_9a6521d9_4_k_cu_85f843b8_289444cuda3std3__45__cpo6cbeginE:
	.zero		1
	.type		_ZN40_INTERNAL_9a6521d9_4_k_cu_85f843b8_289444cuda3std3__48in_placeE,@object
	.size		_ZN40_INTERNAL_9a6521d9_4_k_cu_85f843b8_289444cuda3std3__48in_placeE,(_ZN40_INTERNAL_9a6521d9_4_k_cu_85f843b8_289444cuda3std6ranges3__45__cpo9iter_moveE - _ZN40_INTERNAL_9a6521d9_4_k_cu_85f843b8_289444cuda3std3__48in_placeE)
_ZN40_INTERNAL_9a6521d9_4_k_cu_85f843b8_289444cuda3std3__48in_placeE:
	.zero		1
	.type		_ZN40_INTERNAL_9a6521d9_4_k_cu_85f843b8_289444cuda3std6ranges3__45__cpo9iter_moveE,@object
	.size		_ZN40_INTERNAL_9a6521d9_4_k_cu_85f843b8_289444cuda3std6ranges3__45__cpo9iter_moveE,(_ZN40_INTERNAL_9a6521d9_4_k_cu_85f843b8_289444cuda3std3__45__cpo5beginE - _ZN40_INTERNAL_9a6521d9_4_k_cu_85f843b8_289444cuda3std6ranges3__45__cpo9iter_moveE)
_ZN40_INTERNAL_9a6521d9_4_k_cu_85f843b8_289444cuda3std6ranges3__45__cpo9iter_moveE:
	.zero		1
	.type		_ZN40_INTERNAL_9a6521d9_4_k_cu_85f843b8_289444cuda3std3__45__cpo5beginE,@object
	.size		_ZN40_INTERNAL_9a6521d9_4_k_cu_85f843b8_289444cuda3std3__45__cpo5beginE,(_ZN40_INTERNAL_9a6521d9_4_k_cu_85f843b8_289444cuda3std3__442_GLOBAL__N__9a6521d9_4_k_cu_85f843b8_289446ignoreE - _ZN40_INTERNAL_9a6521d9_4_k_cu_85f843b8_289444cuda3std3__45__cpo5beginE)
_ZN40_INTERNAL_9a6521d9_4_k_cu_85f843b8_289444cuda3std3__45__cpo5beginE:
	.zero		1
	.type		_ZN40_INTERNAL_9a6521d9_4_k_cu_85f843b8_289444cuda3std3__442_GLOBAL__N__9a6521d9_4_k_cu_85f843b8_289446ignoreE,@object
	.size		_ZN40_INTERNAL_9a6521d9_4_k_cu_85f843b8_289444cuda3std3__442_GLOBAL__N__9a6521d9_4_k_cu_85f843b8_289446ignoreE,(_ZN40_INTERNAL_9a6521d9_4_k_cu_85f843b8_289444cute7productE - _ZN40_INTERNAL_9a6521d9_4_k_cu_85f843b8_289444cuda3std3__442_GLOBAL__N__9a6521d9_4_k_cu_85f843b8_289446ignoreE)
_ZN40_INTERNAL_9a6521d9_4_k_cu_85f843b8_289444cuda3std3__442_GLOBAL__N__9a6521d9_4_k_cu_85f843b8_289446ignoreE:
	.zero		1
	.type		_ZN40_INTERNAL_9a6521d9_4_k_cu_85f843b8_289444cute7productE,@object
	.size		_ZN40_INTERNAL_9a6521d9_4_k_cu_85f843b8_289444cute7productE,(_ZN40_INTERNAL_9a6521d9_4_k_cu_85f843b8_289444cuda3std3__45__cpo3endE - _ZN40_INTERNAL_9a6521d9_4_k_cu_85f843b8_289444cute7productE)
_ZN40_INTERNAL_9a6521d9_4_k_cu_85f843b8_289444cute7productE:
	.zero		1
	.type		_ZN40_INTERNAL_9a6521d9_4_k_cu_85f843b8_289444cuda3std3__45__cpo3endE,@object
	.size		_ZN40_INTERNAL_9a6521d9_4_k_cu_85f843b8_289444cuda3std3__45__cpo3endE,(_ZN40_INTERNAL_9a6521d9_4_k_cu_85f843b8_289444cuda3std3__419piecewise_constructE - _ZN40_INTERNAL_9a6521d9_4_k_cu_85f843b8_289444cuda3std3__45__cpo3endE)
_ZN40_INTERNAL_9a6521d9_4_k_cu_85f843b8_289444cuda3std3__45__cpo3endE:
	.zero		1
	.type		_ZN40_INTERNAL_9a6521d9_4_k_cu_85f843b8_289444cuda3std3__419piecewise_constructE,@object
	.size		_ZN40_INTERNAL_9a6521d9_4_k_cu_85f843b8_289444cuda3std3__419piecewise_constructE,(_ZN40_INTERNAL_9a6521d9_4_k_cu_85f843b8_289444cuda3std3__45__cpo4cendE - _ZN40_INTERNAL_9a6521d9_4_k_cu_85f843b8_289444cuda3std3__419piecewise_constructE)
_ZN40_INTERNAL_9a6521d9_4_k_cu_85f843b8_289444cuda3std3__419piecewise_constructE:
	.zero		1
	.type		_ZN40_INTERNAL_9a6521d9_4_k_cu_85f843b8_289444cuda3std3__45__cpo4cendE,@object
	.size		_ZN40_INTERNAL_9a6521d9_4_k_cu_85f843b8_289444cuda3std3__45__cpo4cendE,(_ZN40_INTERNAL_9a6521d9_4_k_cu_85f843b8_289444cuda3std6ranges3__45__cpo4swapE - _ZN40_INTERNAL_9a6521d9_4_k_cu_85f843b8_289444cuda3std3__45__cpo4cendE)
_ZN40_INTERNAL_9a6521d9_4_k_cu_85f843b8_289444cuda3std3__45__cpo4cendE:
	.zero		1
	.type		_ZN40_INTERNAL_9a6521d9_4_k_cu_85f843b8_289444cuda3std6ranges3__45__cpo4swapE,@object
	.size		_ZN40_INTERNAL_9a6521d9_4_k_cu_85f843b8_289444cuda3std6ranges3__45__cpo4swapE,(.L_10 - _ZN40_INTERNAL_9a6521d9_4_k_cu_85f843b8_289444cuda3std6ranges3__45__cpo4swapE)
_ZN40_INTERNAL_9a6521d9_4_k_cu_85f843b8_289444cuda3std6ranges3__45__cpo4swapE:
	.zero		1
.L_10:


//--------------------- .nv.constant0._ZN7cutlass13device_kernelINS_4gemm6kernel13GemmUniversalIN4cute5tupleIJiiiiEEENS1_10collective13CollectiveMmaINS1_35MainloopSm100TmaUmmaWarpSpecializedILi4ELi2ELi4ENS5_IJNS4_1CILi2EEESB_NSA_ILi1EEEEEEEENS5_IJNSA_ILi64EEENSA_ILi128EEESG_EEENS_6half_tENS5_IJlSC_lEEESI_SJ_NS4_8TiledMMAINS4_8MMA_AtomIJNS4_20SM100_MMA_F16BF16_SSISI_SI_fLi64ELi128ELNS4_4UMMA5MajorE0ELSO_0ELNSN_7ScaleInE0ELSP_0EEEEEENS4_6LayoutINS5_IJSC_SC_SC_EEENS5_IJNSA_ILi0EEESU_SU_EEEEENS5_IJNS4_10UnderscoreESX_SX_EEEEENS4_23SM90_TMA_LOAD_MULTICASTENS4_14ComposedLayoutINS4_7SwizzleILi3ELi4ELi3EEENS4_18smem_ptr_flag_bitsILi16EEENSS_INS5_IJNSA_ILi8EEESF_EEENS5_IJSF_SC_EEEEEEEvNS4_8identityES10_S1A_vS1B_EENS_8epilogue10collective18CollectiveEpilogueINS1D_23Sm100TmaWarpSpecializedILi4ELi2ELi16ELb1ELb0EEEJSH_NS5_IJNSS_ISF_SC_EENSS_INSA_ILi32EEESC_EEEEESI_SJ_SI_SJ_NS1D_6fusion15FusionCallbacksIS1H_NS1M_17LinearCombinationISI_fSI_fLNS_15FloatRoundStyleE2EEESH_S1L_JEEENS4_5SM1004TMEM4LOAD26SM100_TMEM_LOAD_16dp256b4xENS4_13SM90_TMA_LOADENS11_INS12_ILi2ELi4ELi3EEES15_NSS_INS5_IJS16_S1J_EEENS5_IJS1J_SC_EEEEEEENS4_17SM75_U32x4_LDSM_NENS4_14SM90_TMA_STOREES21_NS4_17SM90_U32x4_STSM_NENS4_39AutoVectorizingCopyWithAssumedAlignmentILi128EEEEEEvvEEEEvNT_6ParamsE --------------------------
	.section	.nv.constant0._ZN7cutlass13device_kernelINS_4gemm6kernel13GemmUniversalIN4cute5tupleIJiiiiEEENS1_10collective13CollectiveMmaINS1_35MainloopSm100TmaUmmaWarpSpecializedILi4ELi2ELi4ENS5_IJNS4_1CILi2EEESB_NSA_ILi1EEEEEEEENS5_IJNSA_ILi64EEENSA_ILi128EEESG_EEENS_6half_tENS5_IJlSC_lEEESI_SJ_NS4_8TiledMMAINS4_8MMA_AtomIJNS4_20SM100_MMA_F16BF16_SSISI_SI_fLi64ELi128ELNS4_4UMMA5MajorE0ELSO_0ELNSN_7ScaleInE0ELSP_0EEEEEENS4_6LayoutINS5_IJSC_SC_SC_EEENS5_IJNSA_ILi0EEESU_SU_EEEEENS5_IJNS4_10UnderscoreESX_SX_EEEEENS4_23SM90_TMA_LOAD_MULTICASTENS4_14ComposedLayoutINS4_7SwizzleILi3ELi4ELi3EEENS4_18smem_ptr_flag_bitsILi16EEENSS_INS5_IJNSA_ILi8EEESF_EEENS5_IJSF_SC_EEEEEEEvNS4_8identityES10_S1A_vS1B_EENS_8epilogue10collective18CollectiveEpilogueINS1D_23Sm100TmaWarpSpecializedILi4ELi2ELi16ELb1ELb0EEEJSH_NS5_IJNSS_ISF_SC_EENSS_INSA_ILi32EEESC_EEEEESI_SJ_SI_SJ_NS1D_6fusion15FusionCallbacksIS1H_NS1M_17LinearCombinationISI_fSI_fLNS_15FloatRoundStyleE2EEESH_S1L_JEEENS4_5SM1004TMEM4LOAD26SM100_TMEM_LOAD_16dp256b4xENS4_13SM90_TMA_LOADENS11_INS12_ILi2ELi4ELi3EEES15_NSS_INS5_IJS16_S1J_EEENS5_IJS1J_SC_EEEEEEENS4_17SM75_U32x4_LDSM_NENS4_14SM90_TMA_STOREES21_NS4_17SM90_U32x4_STSM_NENS4_39AutoVectorizingCopyWithAssumedAlignmentILi128EEEEEEvvEEEEvNT_6ParamsE,"a",@progbits
	.sectionflags	@""
	.align	4
.nv.constant0._ZN7cutlass13device_kernelINS_4gemm6kernel13GemmUniversalIN4cute5tupleIJiiiiEEENS1_10collective13CollectiveMmaINS1_35MainloopSm100TmaUmmaWarpSpecializedILi4ELi2ELi4ENS5_IJNS4_1CILi2EEESB_NSA_ILi1EEEEEEEENS5_IJNSA_ILi64EEENSA_ILi128EEESG_EEENS_6half_tENS5_IJlSC_lEEESI_SJ_NS4_8TiledMMAINS4_8MMA_AtomIJNS4_20SM100_MMA_F16BF16_SSISI_SI_fLi64ELi128ELNS4_4UMMA5MajorE0ELSO_0ELNSN_7ScaleInE0ELSP_0EEEEEENS4_6LayoutINS5_IJSC_SC_SC_EEENS5_IJNSA_ILi0EEESU_SU_EEEEENS5_IJNS4_10UnderscoreESX_SX_EEEEENS4_23SM90_TMA_LOAD_MULTICASTENS4_14ComposedLayoutINS4_7SwizzleILi3ELi4ELi3EEENS4_18smem_ptr_flag_bitsILi16EEENSS_INS5_IJNSA_ILi8EEESF_EEENS5_IJSF_SC_EEEEEEEvNS4_8identityES10_S1A_vS1B_EENS_8epilogue10collective18CollectiveEpilogueINS1D_23Sm100TmaWarpSpecializedILi4ELi2ELi16ELb1ELb0EEEJSH_NS5_IJNSS_ISF_SC_EENSS_INSA_ILi32EEESC_EEEEESI_SJ_SI_SJ_NS1D_6fusion15FusionCallbacksIS1H_NS1M_17LinearCombinationISI_fSI_fLNS_15FloatRoundStyleE2EEESH_S1L_JEEENS4_5SM1004TMEM4LOAD26SM100_TMEM_LOAD_16dp256b4xENS4_13SM90_TMA_LOADENS11_INS12_ILi2ELi4ELi3EEES15_NSS_INS5_IJS16_S1J_EEENS5_IJS1J_SC_EEEEEEENS4_17SM75_U32x4_LDSM_NENS4_14SM90_TMA_STOREES21_NS4_17SM90_U32x4_STSM_NENS4_39AutoVectorizingCopyWithAssumedAlignmentILi128EEEEEEvvEEEEvNT_6ParamsE:
	.zero		2944


//--------------------- SYMBOLS --------------------------

	.type		.nv.reservedSmem.offset0,@object
	.size		.nv.reservedSmem.offset0,0x4
	.type		.nv.reservedSmem.cap,@object
	.size		.nv.reservedSmem.cap,0x4
	.type		__assertfail,@function
